	.target	sm_90a

	.elftype	@"ET_EXEC"


//--------------------- .note.nv.tkinfo           --------------------------
	.section	.note.nv.tkinfo,"",@"SHT_NOTE"
	.sectionflags	@"SHF_NOTE_NV_TKINFO"
	.tkinfo
        /*0018*/ 	.word	0x00000002
        /*0030*/ 	.string	""
        /*0030*/ 	.string	"ptxas"
        /*0030*/ 	.string	"Cuda compilation tools, release 13.0, V13.0.88"
        /*0030*/ 	.string	"Build cuda_13.0.r13.0/compiler.36424714_0"
        /*0030*/ 	.string	"-arch sm_90a -m 64 "



//--------------------- .note.nv.cuinfo           --------------------------
	.section	.note.nv.cuinfo,"",@"SHT_NOTE"
	.sectionflags	@"SHF_NOTE_NV_CUINFO"
        /*0018*/ 	.short	0x0002
        /*001a*/ 	.short	0x005a
        /*001c*/ 	.short	0x0082
	.zero		2


//--------------------- .nv.info                  --------------------------
	.section	.nv.info,"",@"SHT_CUDA_INFO"
	.align	4


	//----- nvinfo : EIATTR_REGCOUNT
	.align		4
        /*0000*/ 	.byte	0x04, 0x2f
        /*0002*/ 	.short	(.L_12 - .L_11)
	.align		4
.L_11:
        /*0004*/ 	.word	index@(_ZN7cutlass13device_kernelINS_4gemm6kernel13GemmUniversalIN4cute5tupleIJiiiiEEENS1_10collective13CollectiveMmaINS1_37MainloopSm90TmaGmmaWarpSpecializedFP8ILi13ENS5_IJNS4_1CILi2EEENSA_ILi1EEESC_EEENS1_35KernelTmaWarpSpecializedCooperativeEEENS5_IJNSA_ILi192EEENSA_ILi80EEENSA_ILi64EEEEEENS_12float_e4m3_tENS5_IJlSC_lEEESK_SL_NS4_8TiledMMAINS4_8MMA_AtomIJNS4_4SM904GMMA30MMA_64x16x32_F32E4M3E4M3_SS_TNILNSP_7ScaleInE1ELSR_1EEEEEENS4_6LayoutISD_NS5_IJSC_NSA_ILi0EEESV_EEEEENS5_IJNS4_10UnderscoreESY_SY_EEEEENS4_13SM90_TMA_LOADENS4_14ComposedLayoutINS4_7SwizzleILi2ELi4ELi3EEENS4_18smem_ptr_flag_bitsILi8EEENSU_INS5_IJNSA_ILi8EEESI_EEENS5_IJSI_SC_EEEEEEEvNS4_8identityENS4_23SM90_TMA_LOAD_MULTICASTES1B_vS1C_EENS_8epilogue10collective6detail29Sm90TmaWarpSpecializedAdapterINS1G_15DefaultEpilogueISK_SL_SL_NS1F_6thread17LinearCombinationISK_Li1EffLNS1K_9ScaleType4KindE0ELNS_15FloatRoundStyleE2ESK_EENS1_15EpilogueDefaultEEEEEvvEEEEvNT_6ParamsE)
        /*0008*/ 	.word	0x000000a8


	//----- nvinfo : EIATTR_FRAME_SIZE
	.align		4
.L_12:
        /*000c*/ 	.byte	0x04, 0x11
        /*000e*/ 	.short	(.L_14 - .L_13)
	.align		4
.L_13:
        /*0010*/ 	.word	index@(_ZN7cutlass13device_kernelINS_4gemm6kernel13GemmUniversalIN4cute5tupleIJiiiiEEENS1_10collective13CollectiveMmaINS1_37MainloopSm90TmaGmmaWarpSpecializedFP8ILi13ENS5_IJNS4_1CILi2EEENSA_ILi1EEESC_EEENS1_35KernelTmaWarpSpecializedCooperativeEEENS5_IJNSA_ILi192EEENSA_ILi80EEENSA_ILi64EEEEEENS_12float_e4m3_tENS5_IJlSC_lEEESK_SL_NS4_8TiledMMAINS4_8MMA_AtomIJNS4_4SM904GMMA30MMA_64x16x32_F32E4M3E4M3_SS_TNILNSP_7ScaleInE1ELSR_1EEEEEENS4_6LayoutISD_NS5_IJSC_NSA_ILi0EEESV_EEEEENS5_IJNS4_10UnderscoreESY_SY_EEEEENS4_13SM90_TMA_LOADENS4_14ComposedLayoutINS4_7SwizzleILi2ELi4ELi3EEENS4_18smem_ptr_flag_bitsILi8EEENSU_INS5_IJNSA_ILi8EEESI_EEENS5_IJSI_SC_EEEEEEEvNS4_8identityENS4_23SM90_TMA_LOAD_MULTICASTES1B_vS1C_EENS_8epilogue10collective6detail29Sm90TmaWarpSpecializedAdapterINS1G_15DefaultEpilogueISK_SL_SL_NS1F_6thread17LinearCombinationISK_Li1EffLNS1K_9ScaleType4KindE0ELNS_15FloatRoundStyleE2ESK_EENS1_15EpilogueDefaultEEEEEvvEEEEvNT_6ParamsE)
        /*0014*/ 	.word	0x00000000


	//----- nvinfo : EIATTR_MIN_STACK_SIZE
	.align		4
.L_14:
        /*0018*/ 	.byte	0x04, 0x12
        /*001a*/ 	.short	(.L_16 - .L_15)
	.align		4
.L_15:
        /*001c*/ 	.word	index@(_ZN7cutlass13device_kernelINS_4gemm6kernel13GemmUniversalIN4cute5tupleIJiiiiEEENS1_10collective13CollectiveMmaINS1_37MainloopSm90TmaGmmaWarpSpecializedFP8ILi13ENS5_IJNS4_1CILi2EEENSA_ILi1EEESC_EEENS1_35KernelTmaWarpSpecializedCooperativeEEENS5_IJNSA_ILi192EEENSA_ILi80EEENSA_ILi64EEEEEENS_12float_e4m3_tENS5_IJlSC_lEEESK_SL_NS4_8TiledMMAINS4_8MMA_AtomIJNS4_4SM904GMMA30MMA_64x16x32_F32E4M3E4M3_SS_TNILNSP_7ScaleInE1ELSR_1EEEEEENS4_6LayoutISD_NS5_IJSC_NSA_ILi0EEESV_EEEEENS5_IJNS4_10UnderscoreESY_SY_EEEEENS4_13SM90_TMA_LOADENS4_14ComposedLayoutINS4_7SwizzleILi2ELi4ELi3EEENS4_18smem_ptr_flag_bitsILi8EEENSU_INS5_IJNSA_ILi8EEESI_EEENS5_IJSI_SC_EEEEEEEvNS4_8identityENS4_23SM90_TMA_LOAD_MULTICASTES1B_vS1C_EENS_8epilogue10collective6detail29Sm90TmaWarpSpecializedAdapterINS1G_15DefaultEpilogueISK_SL_SL_NS1F_6thread17LinearCombinationISK_Li1EffLNS1K_9ScaleType4KindE0ELNS_15FloatRoundStyleE2ESK_EENS1_15EpilogueDefaultEEEEEvvEEEEvNT_6ParamsE)
        /*0020*/ 	.word	0x00000000
.L_16:


//--------------------- .nv.compat                --------------------------
	.section	.nv.compat,"",@"SHT_CUDA_COMPAT_INFO"
	.align	4
        /*0000*/ 	.byte	0x02, 0x09, 0x01, 0x00, 0x02, 0x02, 0x04, 0x00, 0x02, 0x05, 0x05, 0x00, 0x03, 0x07, 0x01, 0x01
        /*0010*/ 	.byte	0x02, 0x03, 0x01, 0x00, 0x02, 0x06, 0x01, 0x00, 0x04, 0x0b, 0x08, 0x00, 0x00, 0x00, 0x00, 0x00
        /*0020*/ 	.byte	0x00, 0x00, 0x00, 0x00


//--------------------- .nv.info._ZN7cutlass13device_kernelINS_4gemm6kernel13GemmUniversalIN4cute5tupleIJiiiiEEENS1_10collective13CollectiveMmaINS1_37MainloopSm90TmaGmmaWarpSpecializedFP8ILi13ENS5_IJNS4_1CILi2EEENSA_ILi1EEESC_EEENS1_35KernelTmaWarpSpecializedCooperativeEEENS5_IJNSA_ILi192EEENSA_ILi80EEENSA_ILi64EEEEEENS_12float_e4m3_tENS5_IJlSC_lEEESK_SL_NS4_8TiledMMAINS4_8MMA_AtomIJNS4_4SM904GMMA30MMA_64x16x32_F32E4M3E4M3_SS_TNILNSP_7ScaleInE1ELSR_1EEEEEENS4_6LayoutISD_NS5_IJSC_NSA_ILi0EEESV_EEEEENS5_IJNS4_10UnderscoreESY_SY_EEEEENS4_13SM90_TMA_LOADENS4_14ComposedLayoutINS4_7SwizzleILi2ELi4ELi3EEENS4_18smem_ptr_flag_bitsILi8EEENSU_INS5_IJNSA_ILi8EEESI_EEENS5_IJSI_SC_EEEEEEEvNS4_8identityENS4_23SM90_TMA_LOAD_MULTICASTES1B_vS1C_EENS_8epilogue10collective6detail29Sm90TmaWarpSpecializedAdapterINS1G_15DefaultEpilogueISK_SL_SL_NS1F_6thread17LinearCombinationISK_Li1EffLNS1K_9ScaleType4KindE0ELNS_15FloatRoundStyleE2ESK_EENS1_15EpilogueDefaultEEEEEvvEEEEvNT_6ParamsE --------------------------
	.section	.nv.info._ZN7cutlass13device_kernelINS_4gemm6kernel13GemmUniversalIN4cute5tupleIJiiiiEEENS1_10collective13CollectiveMmaINS1_37MainloopSm90TmaGmmaWarpSpecializedFP8ILi13ENS5_IJNS4_1CILi2EEENSA_ILi1EEESC_EEENS1_35KernelTmaWarpSpecializedCooperativeEEENS5_IJNSA_ILi192EEENSA_ILi80EEENSA_ILi64EEEEEENS_12float_e4m3_tENS5_IJlSC_lEEESK_SL_NS4_8TiledMMAINS4_8MMA_AtomIJNS4_4SM904GMMA30MMA_64x16x32_F32E4M3E4M3_SS_TNILNSP_7ScaleInE1ELSR_1EEEEEENS4_6LayoutISD_NS5_IJSC_NSA_ILi0EEESV_EEEEENS5_IJNS4_10UnderscoreESY_SY_EEEEENS4_13SM90_TMA_LOADENS4_14ComposedLayoutINS4_7SwizzleILi2ELi4ELi3EEENS4_18smem_ptr_flag_bitsILi8EEENSU_INS5_IJNSA_ILi8EEESI_EEENS5_IJSI_SC_EEEEEEEvNS4_8identityENS4_23SM90_TMA_LOAD_MULTICASTES1B_vS1C_EENS_8epilogue10collective6detail29Sm90TmaWarpSpecializedAdapterINS1G_15DefaultEpilogueISK_SL_SL_NS1F_6thread17LinearCombinationISK_Li1EffLNS1K_9ScaleType4KindE0ELNS_15FloatRoundStyleE2ESK_EENS1_15EpilogueDefaultEEEEEvvEEEEvNT_6ParamsE,"",@"SHT_CUDA_INFO"
	.sectionflags	@""
	.align	4


	//----- nvinfo : EIATTR_CUDA_API_VERSION
	.align		4
        /*0000*/ 	.byte	0x04, 0x37
        /*0002*/ 	.short	(.L_18 - .L_17)
.L_17:
        /*0004*/ 	.word	0x00000082


	//----- nvinfo : EIATTR_KPARAM_INFO
	.align		4
.L_18:
        /*0008*/ 	.byte	0x04, 0x17
        /*000a*/ 	.short	(.L_20 - .L_19)
.L_19:
        /*000c*/ 	.word	0x00000000
        /*0010*/ 	.short	0x0000
        /*0012*/ 	.short	0x0070
        /*0014*/ 	.byte	0x00, 0xf0, 0x01, 0x10


	//----- nvinfo : EIATTR_SPARSE_MMA_MASK
	.align		4
.L_20:
        /*0018*/ 	.byte	0x03, 0x50
        /*001a*/ 	.short	0x0000


	//----- nvinfo : EIATTR_MAXREG_COUNT
	.align		4
        /*001c*/ 	.byte	0x03, 0x1b
        /*001e*/ 	.short	0x00a8


	//----- nvinfo : EIATTR_NUM_BARRIERS
	.align		4
        /*0020*/ 	.byte	0x02, 0x4c
        /*0022*/ 	.byte	0x01
	.zero		1


	//----- nvinfo : EIATTR_MERCURY_ISA_VERSION
	.align		4
        /*0024*/ 	.byte	0x03, 0x5f
        /*0026*/ 	.short	0x0101


	//----- nvinfo : EIATTR_INT_WARP_WIDE_INSTR_OFFSETS
	.align		4
        /*0028*/ 	.byte	0x04, 0x31
        /*002a*/ 	.short	(.L_22 - .L_21)


	//   ....[0]....
.L_21:
        /*002c*/ 	.word	0x000005f0


	//   ....[1]....
        /*0030*/ 	.word	0x00000620


	//   ....[2]....
        /*0034*/ 	.word	0x000007c0


	//----- nvinfo : EIATTR_COOP_GROUP_MASK_REGIDS
	.align		4
.L_22:
        /*0038*/ 	.byte	0x04, 0x29
        /*003a*/ 	.short	(.L_24 - .L_23)


	//   ....[0]....
.L_23:
        /*003c*/ 	.word	0xffffffff


	//   ....[1]....
        /*0040*/ 	.word	0xffffffff


	//   ....[2]....
        /*0044*/ 	.word	0xffffffff


	//   ....[3]....
        /*0048*/ 	.word	0xffffffff


	//   ....[4]....
        /*004c*/ 	.word	0xffffffff


	//   ....[5]....
        /*0050*/ 	.word	0xffffffff


	//----- nvinfo : EIATTR_COOP_GROUP_INSTR_OFFSETS
	.align		4
.L_24:
        /*0054*/ 	.byte	0x04, 0x28
        /*0056*/ 	.short	(.L_26 - .L_25)


	//   ....[0]....
.L_25:
        /*0058*/ 	.word	0x00000060


	//   ....[1]....
        /*005c*/ 	.word	0x00000070


	//   ....[2]....
        /*0060*/ 	.word	0x00000130


	//   ....[3]....
        /*0064*/ 	.word	0x00000420


	//   ....[4]....
        /*0068*/ 	.word	0x00000940


	//   ....[5]....
        /*006c*/ 	.word	0x000013c0


	//----- nvinfo : EIATTR_REG_RECONFIG
	.align		4
.L_26:
        /*0070*/ 	.byte	0x01, 0x54
	.zero		2


	//----- nvinfo : EIATTR_MBARRIER_INSTR_OFFSETS
	.align		4
        /*0074*/ 	.byte	0x04, 0x39
        /*0076*/ 	.short	(.L_28 - .L_27)


	//   ....[0]....
.L_27:
        /*0078*/ 	.word	0x00000250
        /*007c*/ 	.word	0x000000ff
        /*0080*/ 	.word	0x00000000
        /*0084*/ 	.short	0x0100
        /*0086*/ 	.byte	0x08
	.zero		1


	//   ....[1]....
        /*0088*/ 	.word	0x00000260
        /*008c*/ 	.word	0x000000ff
        /*0090*/ 	.word	0x00000068
        /*0094*/ 	.short	0x0100
        /*0096*/ 	.byte	0x08
	.zero		1


	//   ....[2]....
        /*0098*/ 	.word	0x00000270
        /*009c*/ 	.word	0x000000ff
        /*00a0*/ 	.word	0x00000008
        /*00a4*/ 	.short	0x0100
        /*00a6*/ 	.byte	0x08
	.zero		1


	//   ....[3]....
        /*00a8*/ 	.word	0x00000280
        /*00ac*/ 	.word	0x000000ff
        /*00b0*/ 	.word	0x00000070
        /*00b4*/ 	.short	0x0100
        /*00b6*/ 	.byte	0x08
	.zero		1


	//   ....[4]....
        /*00b8*/ 	.word	0x00000290
        /*00bc*/ 	.word	0x000000ff
        /*00c0*/ 	.word	0x00000010
        /*00c4*/ 	.short	0x0100
        /*00c6*/ 	.byte	0x08
	.zero		1


	//   ....[5]....
        /*00c8*/ 	.word	0x000002a0
        /*00cc*/ 	.word	0x000000ff
        /*00d0*/ 	.word	0x00000078
        /*00d4*/ 	.short	0x0100
        /*00d6*/ 	.byte	0x08
	.zero		1


	//   ....[6]....
        /*00d8*/ 	.word	0x000002b0
        /*00dc*/ 	.word	0x000000ff
        /*00e0*/ 	.word	0x00000018
        /*00e4*/ 	.short	0x0100
        /*00e6*/ 	.byte	0x08
	.zero		1


	//   ....[7]....
        /*00e8*/ 	.word	0x000002c0
        /*00ec*/ 	.word	0x000000ff
        /*00f0*/ 	.word	0x00000080
        /*00f4*/ 	.short	0x0100
        /*00f6*/ 	.byte	0x08
	.zero		1


	//   ....[8]....
        /*00f8*/ 	.word	0x000002d0
        /*00fc*/ 	.word	0x000000ff
        /*0100*/ 	.word	0x00000020
        /*0104*/ 	.short	0x0100
        /*0106*/ 	.byte	0x08
	.zero		1


	//   ....[9]....
        /*0108*/ 	.word	0x000002e0
        /*010c*/ 	.word	0x000000ff
        /*0110*/ 	.word	0x00000088
        /*0114*/ 	.short	0x0100
        /*0116*/ 	.byte	0x08
	.zero		1


	//   ....[10]....
        /*0118*/ 	.word	0x000002f0
        /*011c*/ 	.word	0x000000ff
        /*0120*/ 	.word	0x00000028
        /*0124*/ 	.short	0x0100
        /*0126*/ 	.byte	0x08
	.zero		1


	//   ....[11]....
        /*0128*/ 	.word	0x00000300
        /*012c*/ 	.word	0x000000ff
        /*0130*/ 	.word	0x00000090
        /*0134*/ 	.short	0x0100
        /*0136*/ 	.byte	0x08
	.zero		1


	//   ....[12]....
        /*0138*/ 	.word	0x00000310
        /*013c*/ 	.word	0x000000ff
        /*0140*/ 	.word	0x00000030
        /*0144*/ 	.short	0x0100
        /*0146*/ 	.byte	0x08
	.zero		1


	//   ....[13]....
        /*0148*/ 	.word	0x00000320
        /*014c*/ 	.word	0x000000ff
        /*0150*/ 	.word	0x00000098
        /*0154*/ 	.short	0x0100
        /*0156*/ 	.byte	0x08
	.zero		1


	//   ....[14]....
        /*0158*/ 	.word	0x00000330
        /*015c*/ 	.word	0x000000ff
        /*0160*/ 	.word	0x00000038
        /*0164*/ 	.short	0x0100
        /*0166*/ 	.byte	0x08
	.zero		1


	//   ....[15]....
        /*0168*/ 	.word	0x00000340
        /*016c*/ 	.word	0x000000ff
        /*0170*/ 	.word	0x000000a0
        /*0174*/ 	.short	0x0100
        /*0176*/ 	.byte	0x08
	.zero		1


	//   ....[16]....
        /*0178*/ 	.word	0x00000350
        /*017c*/ 	.word	0x000000ff
        /*0180*/ 	.word	0x00000040
        /*0184*/ 	.short	0x0100
        /*0186*/ 	.byte	0x08
	.zero		1


	//   ....[17]....
        /*0188*/ 	.word	0x00000360
        /*018c*/ 	.word	0x000000ff
        /*0190*/ 	.word	0x000000a8
        /*0194*/ 	.short	0x0100
        /*0196*/ 	.byte	0x08
	.zero		1


	//   ....[18]....
        /*0198*/ 	.word	0x00000370
        /*019c*/ 	.word	0x000000ff
        /*01a0*/ 	.word	0x00000048
        /*01a4*/ 	.short	0x0100
        /*01a6*/ 	.byte	0x08
	.zero		1


	//   ....[19]....
        /*01a8*/ 	.word	0x00000380
        /*01ac*/ 	.word	0x000000ff
        /*01b0*/ 	.word	0x000000b0
        /*01b4*/ 	.short	0x0100
        /*01b6*/ 	.byte	0x08
	.zero		1


	//   ....[20]....
        /*01b8*/ 	.word	0x00000390
        /*01bc*/ 	.word	0x000000ff
        /*01c0*/ 	.word	0x00000050
        /*01c4*/ 	.short	0x0100
        /*01c6*/ 	.byte	0x08
	.zero		1


	//   ....[21]....
        /*01c8*/ 	.word	0x000003a0
        /*01cc*/ 	.word	0x000000ff
        /*01d0*/ 	.word	0x000000b8
        /*01d4*/ 	.short	0x0100
        /*01d6*/ 	.byte	0x08
	.zero		1


	//   ....[22]....
        /*01d8*/ 	.word	0x000003b0
        /*01dc*/ 	.word	0x000000ff
        /*01e0*/ 	.word	0x00000058
        /*01e4*/ 	.short	0x0100
        /*01e6*/ 	.byte	0x08
	.zero		1


	//   ....[23]....
        /*01e8*/ 	.word	0x000003c0
        /*01ec*/ 	.word	0x000000ff
        /*01f0*/ 	.word	0x000000c0
        /*01f4*/ 	.short	0x0100
        /*01f6*/ 	.byte	0x08
	.zero		1


	//   ....[24]....
        /*01f8*/ 	.word	0x000003d0
        /*01fc*/ 	.word	0x000000ff
        /*0200*/ 	.word	0x00000060
        /*0204*/ 	.short	0x0100
        /*0206*/ 	.byte	0x08
	.zero		1


	//   ....[25]....
        /*0208*/ 	.word	0x000003e0
        /*020c*/ 	.word	0x000000ff
        /*0210*/ 	.word	0x000000c8
        /*0214*/ 	.short	0x0100
        /*0216*/ 	.byte	0x08
	.zero		1


	//   ....[26]....
        /*0218*/ 	.word	0x00000850
        /*021c*/ 	.word	0x000000ff
        /*0220*/ 	.word	0x000000e0
        /*0224*/ 	.short	0x0100
        /*0226*/ 	.byte	0x06
	.zero		1


	//   ....[27]....
        /*0228*/ 	.word	0x000008e0
        /*022c*/ 	.word	0x000000ff
        /*0230*/ 	.word	0x000000e8
        /*0234*/ 	.short	0x0100
        /*0236*/ 	.byte	0x06
	.zero		1


	//   ....[28]....
        /*0238*/ 	.word	0x000019e0
        /*023c*/ 	.word	0x000000ff
        /*0240*/ 	.word	0x00000000
        /*0244*/ 	.short	0x010a
        /*0246*/ 	.byte	0x07
	.zero		1


	//   ....[29]....
        /*0248*/ 	.word	0x00001a40
        /*024c*/ 	.word	0x000000ff
        /*0250*/ 	.word	0x00000000
        /*0254*/ 	.short	0x010a
        /*0256*/ 	.byte	0x07
	.zero		1


	//   ....[30]....
        /*0258*/ 	.word	0x00002950
        /*025c*/ 	.word	0x000000ff
        /*0260*/ 	.word	0x00000000
        /*0264*/ 	.short	0x010a
        /*0266*/ 	.byte	0x0c
	.zero		1


	//   ....[31]....
        /*0268*/ 	.word	0x00002990
        /*026c*/ 	.word	0x000000ff
        /*0270*/ 	.word	0x00000000
        /*0274*/ 	.short	0x010a
        /*0276*/ 	.byte	0x0c
	.zero		1


	//   ....[32]....
        /*0278*/ 	.word	0x00003560
        /*027c*/ 	.word	0x000000af
        /*0280*/ 	.word	0x00000000
        /*0284*/ 	.short	0x0101
        /*0286*/ 	.byte	0x3f
	.zero		1


	//   ....[33]....
        /*0288*/ 	.word	0x00003d00
        /*028c*/ 	.word	0x00000018
        /*0290*/ 	.word	0x00000000
        /*0294*/ 	.short	0x0101
        /*0296*/ 	.byte	0x3f
	.zero		1


	//   ....[34]....
        /*0298*/ 	.word	0x0000a870
        /*029c*/ 	.word	0x00000014
        /*02a0*/ 	.word	0x00000068
        /*02a4*/ 	.short	0x010a
        /*02a6*/ 	.byte	0x3f
	.zero		1


	//   ....[35]....
        /*02a8*/ 	.word	0x0000abe0
        /*02ac*/ 	.word	0x00000008
        /*02b0*/ 	.word	0x000000e8
        /*02b4*/ 	.short	0x0101
        /*02b6*/ 	.byte	0x3f
	.zero		1


	//   ....[36]....
        /*02b8*/ 	.word	0x0000b310
        /*02bc*/ 	.word	0x00000006
        /*02c0*/ 	.word	0x00000000
        /*02c4*/ 	.short	0x010a
        /*02c6*/ 	.byte	0x3f
	.zero		1


	//   ....[37]....
        /*02c8*/ 	.word	0x0000b390
        /*02cc*/ 	.word	0x00000007
        /*02d0*/ 	.word	0x00000000
        /*02d4*/ 	.short	0x010a
        /*02d6*/ 	.byte	0x3f
	.zero		1


	//   ....[38]....
        /*02d8*/ 	.word	0x0000b420
        /*02dc*/ 	.word	0x00000006
        /*02e0*/ 	.word	0x00000000
        /*02e4*/ 	.short	0x010a
        /*02e6*/ 	.byte	0x3f
	.zero		1


	//   ....[39]....
        /*02e8*/ 	.word	0x0000b4b0
        /*02ec*/ 	.word	0x00000009
        /*02f0*/ 	.word	0x00000000
        /*02f4*/ 	.short	0x010a
        /*02f6*/ 	.byte	0x3f
	.zero		1


	//   ....[40]....
        /*02f8*/ 	.word	0x0000b540
        /*02fc*/ 	.word	0x00000006
        /*0300*/ 	.word	0x00000000
        /*0304*/ 	.short	0x010a
        /*0306*/ 	.byte	0x3f
	.zero		1


	//   ....[41]....
        /*0308*/ 	.word	0x0000b5d0
        /*030c*/ 	.word	0x00000009
        /*0310*/ 	.word	0x00000000
        /*0314*/ 	.short	0x010a
        /*0316*/ 	.byte	0x3f
	.zero		1


	//   ....[42]....
        /*0318*/ 	.word	0x0000b660
        /*031c*/ 	.word	0x00000006
        /*0320*/ 	.word	0x00000000
        /*0324*/ 	.short	0x010a
        /*0326*/ 	.byte	0x3f
	.zero		1


	//   ....[43]....
        /*0328*/ 	.word	0x0000b6f0
        /*032c*/ 	.word	0x00000009
        /*0330*/ 	.word	0x00000000
        /*0334*/ 	.short	0x010a
        /*0336*/ 	.byte	0x3f
	.zero		1


	//   ....[44]....
        /*0338*/ 	.word	0x0000b780
        /*033c*/ 	.word	0x00000006
        /*0340*/ 	.word	0x00000000
        /*0344*/ 	.short	0x010a
        /*0346*/ 	.byte	0x3f
	.zero		1


	//   ....[45]....
        /*0348*/ 	.word	0x0000b810
        /*034c*/ 	.word	0x00000009
        /*0350*/ 	.word	0x00000000
        /*0354*/ 	.short	0x010a
        /*0356*/ 	.byte	0x3f
	.zero		1


	//   ....[46]....
        /*0358*/ 	.word	0x0000b8a0
        /*035c*/ 	.word	0x0000000a
        /*0360*/ 	.word	0x00000000
        /*0364*/ 	.short	0x010a
        /*0366*/ 	.byte	0x3f
	.zero		1


	//   ....[47]....
        /*0368*/ 	.word	0x0000b930
        /*036c*/ 	.word	0x0000000b
        /*0370*/ 	.word	0x00000000
        /*0374*/ 	.short	0x010a
        /*0376*/ 	.byte	0x3f
	.zero		1


	//   ....[48]....
        /*0378*/ 	.word	0x0000b9c0
        /*037c*/ 	.word	0x00000003
        /*0380*/ 	.word	0x00000000
        /*0384*/ 	.short	0x010a
        /*0386*/ 	.byte	0x3f
	.zero		1


	//   ....[49]....
        /*0388*/ 	.word	0x0000ba30
        /*038c*/ 	.word	0x0000000e
        /*0390*/ 	.word	0x00000000
        /*0394*/ 	.short	0x010a
        /*0396*/ 	.byte	0x3f
	.zero		1


	//   ....[50]....
        /*0398*/ 	.word	0x0000ba90
        /*039c*/ 	.word	0x000000b0
        /*03a0*/ 	.word	0x00000000
        /*03a4*/ 	.short	0x010a
        /*03a6*/ 	.byte	0x3f
	.zero		1


	//   ....[51]....
        /*03a8*/ 	.word	0x0000bb60
        /*03ac*/ 	.word	0x00000014
        /*03b0*/ 	.word	0x00000068
        /*03b4*/ 	.short	0x010a
        /*03b6*/ 	.byte	0x3f
	.zero		1


	//   ....[52]....
        /*03b8*/ 	.word	0x0000bc30
        /*03bc*/ 	.word	0x00000006
        /*03c0*/ 	.word	0x00000000
        /*03c4*/ 	.short	0x010a
        /*03c6*/ 	.byte	0x3f
	.zero		1


	//   ....[53]....
        /*03c8*/ 	.word	0x0000bc80
        /*03cc*/ 	.word	0x00000007
        /*03d0*/ 	.word	0x00000000
        /*03d4*/ 	.short	0x010a
        /*03d6*/ 	.byte	0x3f
	.zero		1


	//   ....[54]....
        /*03d8*/ 	.word	0x0000bcd0
        /*03dc*/ 	.word	0x00000006
        /*03e0*/ 	.word	0x00000000
        /*03e4*/ 	.short	0x010a
        /*03e6*/ 	.byte	0x3f
	.zero		1


	//   ....[55]....
        /*03e8*/ 	.word	0x0000bd20
        /*03ec*/ 	.word	0x00000009
        /*03f0*/ 	.word	0x00000000
        /*03f4*/ 	.short	0x010a
        /*03f6*/ 	.byte	0x3f
	.zero		1


	//   ....[56]....
        /*03f8*/ 	.word	0x0000bd70
        /*03fc*/ 	.word	0x00000006
        /*0400*/ 	.word	0x00000000
        /*0404*/ 	.short	0x010a
        /*0406*/ 	.byte	0x3f
	.zero		1


	//   ....[57]....
        /*0408*/ 	.word	0x0000bdc0
        /*040c*/ 	.word	0x00000009
        /*0410*/ 	.word	0x00000000
        /*0414*/ 	.short	0x010a
        /*0416*/ 	.byte	0x3f
	.zero		1


	//   ....[58]....
        /*0418*/ 	.word	0x0000be10
        /*041c*/ 	.word	0x00000006
        /*0420*/ 	.word	0x00000000
        /*0424*/ 	.short	0x010a
        /*0426*/ 	.byte	0x3f
	.zero		1


	//   ....[59]....
        /*0428*/ 	.word	0x0000be60
        /*042c*/ 	.word	0x00000009
        /*0430*/ 	.word	0x00000000
        /*0434*/ 	.short	0x010a
        /*0436*/ 	.byte	0x3f
	.zero		1


	//   ....[60]....
        /*0438*/ 	.word	0x0000beb0
        /*043c*/ 	.word	0x00000006
        /*0440*/ 	.word	0x00000000
        /*0444*/ 	.short	0x010a
        /*0446*/ 	.byte	0x3f
	.zero		1


	//   ....[61]....
        /*0448*/ 	.word	0x0000bf00
        /*044c*/ 	.word	0x00000009
        /*0450*/ 	.word	0x00000000
        /*0454*/ 	.short	0x010a
        /*0456*/ 	.byte	0x3f
	.zero		1


	//   ....[62]....
        /*0458*/ 	.word	0x0000bf50
        /*045c*/ 	.word	0x0000000a
        /*0460*/ 	.word	0x00000000
        /*0464*/ 	.short	0x010a
        /*0466*/ 	.byte	0x3f
	.zero		1


	//   ....[63]....
        /*0468*/ 	.word	0x0000bfa0
        /*046c*/ 	.word	0x0000000b
        /*0470*/ 	.word	0x00000000
        /*0474*/ 	.short	0x010a
        /*0476*/ 	.byte	0x3f
	.zero		1


	//----- nvinfo : EIATTR_NUM_MBARRIERS
	.align		4
.L_28:
        /*0478*/ 	.byte	0x03, 0x38
        /*047a*/ 	.short	0x001c


	//----- nvinfo : EIATTR_EXIT_INSTR_OFFSETS
	.align		4
        /*047c*/ 	.byte	0x04, 0x1c
        /*047e*/ 	.short	(.L_30 - .L_29)


	//   ....[0]....
.L_29:
        /*0480*/ 	.word	0x00000aa0


	//   ....[1]....
        /*0484*/ 	.word	0x00001290


	//   ....[2]....
        /*0488*/ 	.word	0x00009fa0


	//   ....[3]....
        /*048c*/ 	.word	0x0000a500


	//   ....[4]....
        /*0490*/ 	.word	0x0000ba10


	//----- nvinfo : EIATTR_MAX_THREADS
	.align		4
.L_30:
        /*0494*/ 	.byte	0x04, 0x05
        /*0496*/ 	.short	(.L_32 - .L_31)
.L_31:
        /*0498*/ 	.word	0x00000180
        /*049c*/ 	.word	0x00000001
        /*04a0*/ 	.word	0x00000001


	//----- nvinfo : EIATTR_CRS_STACK_SIZE
	.align		4
.L_32:
        /*04a4*/ 	.byte	0x04, 0x1e
        /*04a6*/ 	.short	(.L_34 - .L_33)
.L_33:
        /*04a8*/ 	.word	0x00000000


	//----- nvinfo : EIATTR_CBANK_PARAM_SIZE
	.align		4
.L_34:
        /*04ac*/ 	.byte	0x03, 0x19
        /*04ae*/ 	.short	0x0470


	//----- nvinfo : EIATTR_PARAM_CBANK
	.align		4
        /*04b0*/ 	.byte	0x04, 0x0a
        /*04b2*/ 	.short	(.L_36 - .L_35)
	.align		4
.L_35:
        /*04b4*/ 	.word	index@(.nv.constant0._ZN7cutlass13device_kernelINS_4gemm6kernel13GemmUniversalIN4cute5tupleIJiiiiEEENS1_10collective13CollectiveMmaINS1_37MainloopSm90TmaGmmaWarpSpecializedFP8ILi13ENS5_IJNS4_1CILi2EEENSA_ILi1EEESC_EEENS1_35KernelTmaWarpSpecializedCooperativeEEENS5_IJNSA_ILi192EEENSA_ILi80EEENSA_ILi64EEEEEENS_12float_e4m3_tENS5_IJlSC_lEEESK_SL_NS4_8TiledMMAINS4_8MMA_AtomIJNS4_4SM904GMMA30MMA_64x16x32_F32E4M3E4M3_SS_TNILNSP_7ScaleInE1ELSR_1EEEEEENS4_6LayoutISD_NS5_IJSC_NSA_ILi0EEESV_EEEEENS5_IJNS4_10UnderscoreESY_SY_EEEEENS4_13SM90_TMA_LOADENS4_14ComposedLayoutINS4_7SwizzleILi2ELi4ELi3EEENS4_18smem_ptr_flag_bitsILi8EEENSU_INS5_IJNSA_ILi8EEESI_EEENS5_IJSI_SC_EEEEEEEvNS4_8identityENS4_23SM90_TMA_LOAD_MULTICASTES1B_vS1C_EENS_8epilogue10collective6detail29Sm90TmaWarpSpecializedAdapterINS1G_15DefaultEpilogueISK_SL_SL_NS1F_6thread17LinearCombinationISK_Li1EffLNS1K_9ScaleType4KindE0ELNS_15FloatRoundStyleE2ESK_EENS1_15EpilogueDefaultEEEEEvvEEEEvNT_6ParamsE)
        /*04b8*/ 	.short	0x0210
        /*04ba*/ 	.short	0x0470


	//----- nvinfo : EIATTR_SW_WAR
	.align		4
.L_36:
        /*04bc*/ 	.byte	0x04, 0x36
        /*04be*/ 	.short	(.L_38 - .L_37)
.L_37:
        /*04c0*/ 	.word	0x00000008
.L_38:


//--------------------- .nv.callgraph             --------------------------
	.section	.nv.callgraph,"",@"SHT_CUDA_CALLGRAPH"
	.align	4
	.sectionentsize	8
	.align		4
        /*0000*/ 	.word	0x00000000
	.align		4
        /*0004*/ 	.word	0xffffffff
	.align		4
        /*0008*/ 	.word	0x00000000
	.align		4
        /*000c*/ 	.word	0xfffffffe
	.align		4
        /*0010*/ 	.word	0x00000000
	.align		4
        /*0014*/ 	.word	0xfffffffd
	.align		4
        /*0018*/ 	.word	0x00000000
	.align		4
        /*001c*/ 	.word	0xfffffffc


//--------------------- .nv.constant4             --------------------------
	.section	.nv.constant4,"a",@progbits
	.align	8
	.align		8
.nv.constant4:
        /*0000*/ 	.dword	_ZN39_INTERNAL_1cfd4a22_4_k_cu_3a66f026_51724cuda3std3__45__cpo5beginE
	.align		8
        /*0008*/ 	.dword	_ZN39_INTERNAL_1cfd4a22_4_k_cu_3a66f026_51724cuda3std3__45__cpo3endE
	.align		8
        /*0010*/ 	.dword	_ZN39_INTERNAL_1cfd4a22_4_k_cu_3a66f026_51724cuda3std3__45__cpo6cbeginE
	.align		8
        /*0018*/ 	.dword	_ZN39_INTERNAL_1cfd4a22_4_k_cu_3a66f026_51724cuda3std3__45__cpo4cendE
	.align		8
        /*0020*/ 	.dword	_ZN39_INTERNAL_1cfd4a22_4_k_cu_3a66f026_51724cuda3std3__441_GLOBAL__N__1cfd4a22_4_k_cu_3a66f026_51726ignoreE
	.align		8
        /*0028*/ 	.dword	_ZN39_INTERNAL_1cfd4a22_4_k_cu_3a66f026_51724cuda3std3__419piecewise_constructE
	.align		8
        /*0030*/ 	.dword	_ZN39_INTERNAL_1cfd4a22_4_k_cu_3a66f026_51724cuda3std3__48in_placeE
	.align		8
        /*0038*/ 	.dword	_ZN39_INTERNAL_1cfd4a22_4_k_cu_3a66f026_51724cuda3std6ranges3__45__cpo4swapE
	.align		8
        /*0040*/ 	.dword	_ZN39_INTERNAL_1cfd4a22_4_k_cu_3a66f026_51724cuda3std6ranges3__45__cpo9iter_moveE
	.align		8
        /*0048*/ 	.dword	_ZN39_INTERNAL_1cfd4a22_4_k_cu_3a66f026_51724cute7productE
	.align		8
        /*0050*/ 	.dword	_ZN39_INTERNAL_1cfd4a22_4_k_cu_3a66f026_51724cute1_E


//--------------------- .text._ZN7cutlass13device_kernelINS_4gemm6kernel13GemmUniversalIN4cute5tupleIJiiiiEEENS1_10collective13CollectiveMmaINS1_37MainloopSm90TmaGmmaWarpSpecializedFP8ILi13ENS5_IJNS4_1CILi2EEENSA_ILi1EEESC_EEENS1_35KernelTmaWarpSpecializedCooperativeEEENS5_IJNSA_ILi192EEENSA_ILi80EEENSA_ILi64EEEEEENS_12float_e4m3_tENS5_IJlSC_lEEESK_SL_NS4_8TiledMMAINS4_8MMA_AtomIJNS4_4SM904GMMA30MMA_64x16x32_F32E4M3E4M3_SS_TNILNSP_7ScaleInE1ELSR_1EEEEEENS4_6LayoutISD_NS5_IJSC_NSA_ILi0EEESV_EEEEENS5_IJNS4_10UnderscoreESY_SY_EEEEENS4_13SM90_TMA_LOADENS4_14ComposedLayoutINS4_7SwizzleILi2ELi4ELi3EEENS4_18smem_ptr_flag_bitsILi8EEENSU_INS5_IJNSA_ILi8EEESI_EEENS5_IJSI_SC_EEEEEEEvNS4_8identityENS4_23SM90_TMA_LOAD_MULTICASTES1B_vS1C_EENS_8epilogue10collective6detail29Sm90TmaWarpSpecializedAdapterINS1G_15DefaultEpilogueISK_SL_SL_NS1F_6thread17LinearCombinationISK_Li1EffLNS1K_9ScaleType4KindE0ELNS_15FloatRoundStyleE2ESK_EENS1_15EpilogueDefaultEEEEEvvEEEEvNT_6ParamsE --------------------------
	.section	.text._ZN7cutlass13device_kernelINS_4gemm6kernel13GemmUniversalIN4cute5tupleIJiiiiEEENS1_10collective13CollectiveMmaINS1_37MainloopSm90TmaGmmaWarpSpecializedFP8ILi13ENS5_IJNS4_1CILi2EEENSA_ILi1EEESC_EEENS1_35KernelTmaWarpSpecializedCooperativeEEENS5_IJNSA_ILi192EEENSA_ILi80EEENSA_ILi64EEEEEENS_12float_e4m3_tENS5_IJlSC_lEEESK_SL_NS4_8TiledMMAINS4_8MMA_AtomIJNS4_4SM904GMMA30MMA_64x16x32_F32E4M3E4M3_SS_TNILNSP_7ScaleInE1ELSR_1EEEEEENS4_6LayoutISD_NS5_IJSC_NSA_ILi0EEESV_EEEEENS5_IJNS4_10UnderscoreESY_SY_EEEEENS4_13SM90_TMA_LOADENS4_14ComposedLayoutINS4_7SwizzleILi2ELi4ELi3EEENS4_18smem_ptr_flag_bitsILi8EEENSU_INS5_IJNSA_ILi8EEESI_EEENS5_IJSI_SC_EEEEEEEvNS4_8identityENS4_23SM90_TMA_LOAD_MULTICASTES1B_vS1C_EENS_8epilogue10collective6detail29Sm90TmaWarpSpecializedAdapterINS1G_15DefaultEpilogueISK_SL_SL_NS1F_6thread17LinearCombinationISK_Li1EffLNS1K_9ScaleType4KindE0ELNS_15FloatRoundStyleE2ESK_EENS1_15EpilogueDefaultEEEEEvvEEEEvNT_6ParamsE,"ax",@progbits
	.align	128
.text._ZN7cutlass13device_kernelINS_4gemm6kernel13GemmUniversalIN4cute5tupleIJiiiiEEENS1_10collective13CollectiveMmaINS1_37MainloopSm90TmaGmmaWarpSpecializedFP8ILi13ENS5_IJNS4_1CILi2EEENSA_ILi1EEESC_EEENS1_35KernelTmaWarpSpecializedCooperativeEEENS5_IJNSA_ILi192EEENSA_ILi80EEENSA_ILi64EEEEEENS_12float_e4m3_tENS5_IJlSC_lEEESK_SL_NS4_8TiledMMAINS4_8MMA_AtomIJNS4_4SM904GMMA30MMA_64x16x32_F32E4M3E4M3_SS_TNILNSP_7ScaleInE1ELSR_1EEEEEENS4_6LayoutISD_NS5_IJSC_NSA_ILi0EEESV_EEEEENS5_IJNS4_10UnderscoreESY_SY_EEEEENS4_13SM90_TMA_LOADENS4_14ComposedLayoutINS4_7SwizzleILi2ELi4ELi3EEENS4_18smem_ptr_flag_bitsILi8EEENSU_INS5_IJNSA_ILi8EEESI_EEENS5_IJSI_SC_EEEEEEEvNS4_8identityENS4_23SM90_TMA_LOAD_MULTICASTES1B_vS1C_EENS_8epilogue10collective6detail29Sm90TmaWarpSpecializedAdapterINS1G_15DefaultEpilogueISK_SL_SL_NS1F_6thread17LinearCombinationISK_Li1EffLNS1K_9ScaleType4KindE0ELNS_15FloatRoundStyleE2ESK_EENS1_15EpilogueDefaultEEEEEvvEEEEvNT_6ParamsE:
        .type           _ZN7cutlass13device_kernelINS_4gemm6kernel13GemmUniversalIN4cute5tupleIJiiiiEEENS1_10collective13CollectiveMmaINS1_37MainloopSm90TmaGmmaWarpSpecializedFP8ILi13ENS5_IJNS4_1CILi2EEENSA_ILi1EEESC_EEENS1_35KernelTmaWarpSpecializedCooperativeEEENS5_IJNSA_ILi192EEENSA_ILi80EEENSA_ILi64EEEEEENS_12float_e4m3_tENS5_IJlSC_lEEESK_SL_NS4_8TiledMMAINS4_8MMA_AtomIJNS4_4SM904GMMA30MMA_64x16x32_F32E4M3E4M3_SS_TNILNSP_7ScaleInE1ELSR_1EEEEEENS4_6LayoutISD_NS5_IJSC_NSA_ILi0EEESV_EEEEENS5_IJNS4_10UnderscoreESY_SY_EEEEENS4_13SM90_TMA_LOADENS4_14ComposedLayoutINS4_7SwizzleILi2ELi4ELi3EEENS4_18smem_ptr_flag_bitsILi8EEENSU_INS5_IJNSA_ILi8EEESI_EEENS5_IJSI_SC_EEEEEEEvNS4_8identityENS4_23SM90_TMA_LOAD_MULTICASTES1B_vS1C_EENS_8epilogue10collective6detail29Sm90TmaWarpSpecializedAdapterINS1G_15DefaultEpilogueISK_SL_SL_NS1F_6thread17LinearCombinationISK_Li1EffLNS1K_9ScaleType4KindE0ELNS_15FloatRoundStyleE2ESK_EENS1_15EpilogueDefaultEEEEEvvEEEEvNT_6ParamsE,@function
        .size           _ZN7cutlass13device_kernelINS_4gemm6kernel13GemmUniversalIN4cute5tupleIJiiiiEEENS1_10collective13CollectiveMmaINS1_37MainloopSm90TmaGmmaWarpSpecializedFP8ILi13ENS5_IJNS4_1CILi2EEENSA_ILi1EEESC_EEENS1_35KernelTmaWarpSpecializedCooperativeEEENS5_IJNSA_ILi192EEENSA_ILi80EEENSA_ILi64EEEEEENS_12float_e4m3_tENS5_IJlSC_lEEESK_SL_NS4_8TiledMMAINS4_8MMA_AtomIJNS4_4SM904GMMA30MMA_64x16x32_F32E4M3E4M3_SS_TNILNSP_7ScaleInE1ELSR_1EEEEEENS4_6LayoutISD_NS5_IJSC_NSA_ILi0EEESV_EEEEENS5_IJNS4_10UnderscoreESY_SY_EEEEENS4_13SM90_TMA_LOADENS4_14ComposedLayoutINS4_7SwizzleILi2ELi4ELi3EEENS4_18smem_ptr_flag_bitsILi8EEENSU_INS5_IJNSA_ILi8EEESI_EEENS5_IJSI_SC_EEEEEEEvNS4_8identityENS4_23SM90_TMA_LOAD_MULTICASTES1B_vS1C_EENS_8epilogue10collective6detail29Sm90TmaWarpSpecializedAdapterINS1G_15DefaultEpilogueISK_SL_SL_NS1F_6thread17LinearCombinationISK_Li1EffLNS1K_9ScaleType4KindE0ELNS_15FloatRoundStyleE2ESK_EENS1_15EpilogueDefaultEEEEEvvEEEEvNT_6ParamsE,(.L_x_257 - _ZN7cutlass13device_kernelINS_4gemm6kernel13GemmUniversalIN4cute5tupleIJiiiiEEENS1_10collective13CollectiveMmaINS1_37MainloopSm90TmaGmmaWarpSpecializedFP8ILi13ENS5_IJNS4_1CILi2EEENSA_ILi1EEESC_EEENS1_35KernelTmaWarpSpecializedCooperativeEEENS5_IJNSA_ILi192EEENSA_ILi80EEENSA_ILi64EEEEEENS_12float_e4m3_tENS5_IJlSC_lEEESK_SL_NS4_8TiledMMAINS4_8MMA_AtomIJNS4_4SM904GMMA30MMA_64x16x32_F32E4M3E4M3_SS_TNILNSP_7ScaleInE1ELSR_1EEEEEENS4_6LayoutISD_NS5_IJSC_NSA_ILi0EEESV_EEEEENS5_IJNS4_10UnderscoreESY_SY_EEEEENS4_13SM90_TMA_LOADENS4_14ComposedLayoutINS4_7SwizzleILi2ELi4ELi3EEENS4_18smem_ptr_flag_bitsILi8EEENSU_INS5_IJNSA_ILi8EEESI_EEENS5_IJSI_SC_EEEEEEEvNS4_8identityENS4_23SM90_TMA_LOAD_MULTICASTES1B_vS1C_EENS_8epilogue10collective6detail29Sm90TmaWarpSpecializedAdapterINS1G_15DefaultEpilogueISK_SL_SL_NS1F_6thread17LinearCombinationISK_Li1EffLNS1K_9ScaleType4KindE0ELNS_15FloatRoundStyleE2ESK_EENS1_15EpilogueDefaultEEEEEvvEEEEvNT_6ParamsE)
        .other          _ZN7cutlass13device_kernelINS_4gemm6kernel13GemmUniversalIN4cute5tupleIJiiiiEEENS1_10collective13CollectiveMmaINS1_37MainloopSm90TmaGmmaWarpSpecializedFP8ILi13ENS5_IJNS4_1CILi2EEENSA_ILi1EEESC_EEENS1_35KernelTmaWarpSpecializedCooperativeEEENS5_IJNSA_ILi192EEENSA_ILi80EEENSA_ILi64EEEEEENS_12float_e4m3_tENS5_IJlSC_lEEESK_SL_NS4_8TiledMMAINS4_8MMA_AtomIJNS4_4SM904GMMA30MMA_64x16x32_F32E4M3E4M3_SS_TNILNSP_7ScaleInE1ELSR_1EEEEEENS4_6LayoutISD_NS5_IJSC_NSA_ILi0EEESV_EEEEENS5_IJNS4_10UnderscoreESY_SY_EEEEENS4_13SM90_TMA_LOADENS4_14ComposedLayoutINS4_7SwizzleILi2ELi4ELi3EEENS4_18smem_ptr_flag_bitsILi8EEENSU_INS5_IJNSA_ILi8EEESI_EEENS5_IJSI_SC_EEEEEEEvNS4_8identityENS4_23SM90_TMA_LOAD_MULTICASTES1B_vS1C_EENS_8epilogue10collective6detail29Sm90TmaWarpSpecializedAdapterINS1G_15DefaultEpilogueISK_SL_SL_NS1F_6thread17LinearCombinationISK_Li1EffLNS1K_9ScaleType4KindE0ELNS_15FloatRoundStyleE2ESK_EENS1_15EpilogueDefaultEEEEEvvEEEEvNT_6ParamsE,@"STO_CUDA_ENTRY STV_DEFAULT"
_ZN7cutlass13device_kernelINS_4gemm6kernel13GemmUniversalIN4cute5tupleIJiiiiEEENS1_10collective13CollectiveMmaINS1_37MainloopSm90TmaGmmaWarpSpecializedFP8ILi13ENS5_IJNS4_1CILi2EEENSA_ILi1EEESC_EEENS1_35KernelTmaWarpSpecializedCooperativeEEENS5_IJNSA_ILi192EEENSA_ILi80EEENSA_ILi64EEEEEENS_12float_e4m3_tENS5_IJlSC_lEEESK_SL_NS4_8TiledMMAINS4_8MMA_AtomIJNS4_4SM904GMMA30MMA_64x16x32_F32E4M3E4M3_SS_TNILNSP_7ScaleInE1ELSR_1EEEEEENS4_6LayoutISD_NS5_IJSC_NSA_ILi0EEESV_EEEEENS5_IJNS4_10UnderscoreESY_SY_EEEEENS4_13SM90_TMA_LOADENS4_14ComposedLayoutINS4_7SwizzleILi2ELi4ELi3EEENS4_18smem_ptr_flag_bitsILi8EEENSU_INS5_IJNSA_ILi8EEESI_EEENS5_IJSI_SC_EEEEEEEvNS4_8identityENS4_23SM90_TMA_LOAD_MULTICASTES1B_vS1C_EENS_8epilogue10collective6detail29Sm90TmaWarpSpecializedAdapterINS1G_15DefaultEpilogueISK_SL_SL_NS1F_6thread17LinearCombinationISK_Li1EffLNS1K_9ScaleType4KindE0ELNS_15FloatRoundStyleE2ESK_EENS1_15EpilogueDefaultEEEEEvvEEEEvNT_6ParamsE:
[----:B------:R-:W-:Y:S01]  /*0000*/  LDC R1, c[0x0][0x28] ;  /* 0x00000a00ff017b82 */ /* 0x000fe20000000800 */
[----:B------:R-:W0:Y:S01]  /*0010*/  S2R R0, SR_TID.X ;  /* 0x0000000000007919 */ /* 0x000e220000002100 */
[----:B------:R-:W-:Y:S01]  /*0020*/  ELECT P0, URZ, PT ;  /* 0x00000000003f782f */ /* 0x000fe20003800000 */
[----:B------:R-:W-:Y:S01]  /*0030*/  BSSY B0, `(.L_x_0) ;  /* 0x000000f000007945 */ /* 0x000fe20003800000 */
[--C-:B0-----:R-:W-:Y:S02]  /*0040*/  SHF.R.U32.HI R2, RZ, 0x5, R0.reuse ;  /* 0x00000005ff027819 */ /* 0x101fe40000011600 */
[----:B------:R-:W-:-:S03]  /*0050*/  SHF.R.U32.HI R3, RZ, 0x7, R0 ;  /* 0x00000007ff037819 */ /* 0x000fc60000011600 */
[----:B------:R-:W0:Y:S04]  /*0060*/  SHFL.IDX PT, R7, R2, RZ, 0x1f ;  /* 0x00001fff02077589 */ /* 0x000e2800000e0000 */
[----:B------:R-:W1:Y:S01]  /*0070*/  SHFL.IDX PT, R3, R3, RZ, 0x1f ;  /* 0x00001fff03037589 */ /* 0x000e6200000e0000 */
[----:B0-----:R-:W-:-:S13]  /*0080*/  ISETP.NE.OR P0, PT, R7, RZ, !P0 ;  /* 0x000000ff0700720c */ /* 0x001fda0004705670 */
[----:B-1----:R-:W-:Y:S05]  /*0090*/  @P0 BRA `(.L_x_1) ;  /* 0x0000000000200947 */ /* 0x002fea0003800000 */
[----:B------:R-:W-:Y:S02]  /*00a0*/  ULDC.64 UR4, c[0x0][0x198] ;  /* 0x0000660000047ab9 */ /* 0x000fe40000000a00 */
[----:B------:R-:W-:Y:S02]  /*00b0*/  UIADD3 UR6, UP0, UR4, 0xf0, URZ ;  /* 0x000000f004067890 */ /* 0x000fe4000ff1e03f */
[----:B------:R-:W-:Y:S02]  /*00c0*/  UIADD3 UR4, UP1, UR4, 0x1f0, URZ ;  /* 0x000001f004047890 */ /* 0x000fe4000ff3e03f */
[----:B------:R-:W-:Y:S02]  /*00d0*/  UIADD3.X UR7, URZ, UR5, URZ, UP0, !UPT ;  /* 0x000000053f077290 */ /* 0x000fe400087fe43f */
[----:B------:R-:W-:-:S07]  /*00e0*/  UIADD3.X UR5, URZ, UR5, URZ, UP1, !UPT ;  /* 0x000000053f057290 */ /* 0x000fce0008ffe43f */
[----:B------:R0:W-:Y:S02]  /*00f0*/  UTMACCTL.PF [UR6] ;  /* 0x00000000060079b9 */ /* 0x0001e40008040000 */
[----:B------:R0:W-:Y:S02]  /*0100*/  UTMACCTL.PF [UR4] ;  /* 0x00000000040079b9 */ /* 0x0001e40008040000 */
[----:B0-----:R-:W-:Y:S01]  /*0110*/  NOP ;  /* 0x0000000000007918 */ /* 0x001fe20000000000 */
.L_x_1:
[----:B------:R-:W-:Y:S05]  /*0120*/  BSYNC B0 ;  /* 0x0000000000007941 */ /* 0x000fea0003800000 */
.L_x_0:
[----:B------:R-:W0:Y:S02]  /*0130*/  SHFL.IDX PT, R4, R2, RZ, 0x1f ;  /* 0x00001fff02047589 */ /* 0x000e2400000e0000 */
[----:B0-----:R-:W-:-:S13]  /*0140*/  ISETP.NE.AND P0, PT, R4, RZ, PT ;  /* 0x000000ff0400720c */ /* 0x001fda0003f05270 */
[----:B------:R-:W-:Y:S05]  /*0150*/  @P0 BRA `(.L_x_2) ;  /* 0x0000000000ac0947 */ /* 0x000fea0003800000 */
[----:B------:R-:W-:Y:S01]  /*0160*/  ELECT P0, URZ, PT ;  /* 0x00000000003f782f */ /* 0x000fe20003800000 */
[----:B------:R-:W-:-:S12]  /*0170*/  BSSY B0, `(.L_x_2) ;  /* 0x0000029000007945 */ /* 0x000fd80003800000 */
[----:B------:R-:W-:Y:S05]  /*0180*/  @!P0 BRA `(.L_x_3) ;  /* 0x00000000009c8947 */ /* 0x000fea0003800000 */
[----:B------:R-:W0:Y:S01]  /*0190*/  S2UR UR8, SR_CgaCtaId ;  /* 0x00000000000879c3 */ /* 0x000e220000008800 */
[----:B------:R-:W-:Y:S01]  /*01a0*/  UMOV UR4, 0x400 ;  /* 0x0000040000047882 */ /* 0x000fe20000000000 */
[----:B------:R-:W-:Y:S01]  /*01b0*/  UMOV UR5, 0x1 ;  /* 0x0000000100057882 */ /* 0x000fe20000000000 */
[----:B------:R-:W-:Y:S02]  /*01c0*/  UMOV UR6, 0x4 ;  /* 0x0000000400067882 */ /* 0x000fe40000000000 */
[----:B------:R-:W-:-:S04]  /*01d0*/  UIADD3 UR6, -UR6, 0x100000, URZ ;  /* 0x0010000006067890 */ /* 0x000fc8000fffe13f */
[----:B------:R-:W-:Y:S02]  /*01e0*/  USHF.L.U32 UR7, UR6, 0xb, URZ ;  /* 0x0000000b06077899 */ /* 0x000fe4000800063f */
[----:B------:R-:W-:Y:S02]  /*01f0*/  USHF.L.U32 UR6, UR6, 0x1, URZ ;  /* 0x0000000106067899 */ /* 0x000fe4000800063f */
[----:B0-----:R-:W-:Y:S02]  /*0200*/  ULEA UR8, UR8, UR4, 0x18 ;  /* 0x0000000408087291 */ /* 0x001fe4000f8ec03f */
[----:B------:R-:W-:-:S04]  /*0210*/  UIADD3 UR4, -UR5, 0x100000, URZ ;  /* 0x0010000005047890 */ /* 0x000fc8000fffe13f */
[----:B------:R-:W-:Y:S02]  /*0220*/  USHF.L.U32 UR5, UR4, 0xb, URZ ;  /* 0x0000000b04057899 */ /* 0x000fe4000800063f */
[----:B------:R-:W-:Y:S01]  /*0230*/  USHF.L.U32 UR4, UR4, 0x1, URZ ;  /* 0x0000000104047899 */ /* 0x000fe2000800063f */
[----:B------:R-:W0:Y:S11]  /*0240*/  FENCE.VIEW.ASYNC.S ;  /* 0x00000000000073c6 */ /* 0x000e360000000000 */
[----:B0-----:R0:W1:Y:S01]  /*0250*/  SYNCS.EXCH.64 URZ, [UR8], UR4 ;  /* 0x00000004083f75b2 */ /* 0x0010620008000100 */
[----:B------:R0:W2:Y:S01]  /*0260*/  SYNCS.EXCH.64 URZ, [UR8+0x68], UR6 ;  /* 0x00006806083f75b2 */ /* 0x0000a20008000100 */
[----:B------:R0:W3:Y:S01]  /*0270*/  SYNCS.EXCH.64 URZ, [UR8+0x8], UR4 ;  /* 0x00000804083f75b2 */ /* 0x0000e20008000100 */
[----:B------:R0:W4:Y:S01]  /*0280*/  SYNCS.EXCH.64 URZ, [UR8+0x70], UR6 ;  /* 0x00007006083f75b2 */ /* 0x0001220008000100 */
[----:B------:R0:W0:Y:S01]  /*0290*/  SYNCS.EXCH.64 URZ, [UR8+0x10], UR4 ;  /* 0x00001004083f75b2 */ /* 0x0000220008000100 */
        /* <DEDUP_REMOVED lines=21> */
[----:B-123--:R-:W-:Y:S01]  /*03f0*/  NOP ;  /* 0x0000000000007918 */ /* 0x00efe20000000000 */
.L_x_3:
[----:B0-----:R-:W-:Y:S05]  /*0400*/  BSYNC B0 ;  /* 0x0000000000007941 */ /* 0x001fea0003800000 */
.L_x_2:
[----:B------:R-:W-:Y:S01]  /*0410*/  SHF.R.S32.HI R5, RZ, 0x1f, R0 ;  /* 0x0000001fff057819 */ /* 0x000fe20000011400 */
[----:B------:R-:W0:Y:S01]  /*0420*/  SHFL.IDX PT, R2, R2, RZ, 0x1f ;  /* 0x00001fff02027589 */ /* 0x000e2200000e0000 */
[----:B------:R-:W1:Y:S01]  /*0430*/  S2UR UR8, SR_CTAID.X ;  /* 0x00000000000879c3 */ /* 0x000e620000002500 */
[----:B------:R-:W-:Y:S02]  /*0440*/  ELECT P0, URZ, PT ;  /* 0x00000000003f782f */ /* 0x000fe40003800000 */
[----:B------:R-:W-:Y:S01]  /*0450*/  LEA.HI R5, R5, R0, RZ, 0x7 ;  /* 0x0000000005057211 */ /* 0x000fe200078f38ff */
[----:B------:R-:W2:Y:S01]  /*0460*/  S2R R10, SR_CTAID.Y ;  /* 0x00000000000a7919 */ /* 0x000ea20000002600 */
[----:B------:R-:W-:Y:S01]  /*0470*/  SHF.R.S32.HI R13, RZ, 0x1f, R4 ;  /* 0x0000001fff0d7819 */ /* 0x000fe20000011404 */
[----:B------:R-:W-:Y:S01]  /*0480*/  ULDC UR4, c[0x0][0x150] ;  /* 0x0000540000047ab9 */ /* 0x000fe20000000800 */
[----:B------:R-:W-:Y:S01]  /*0490*/  LOP3.LUT R5, R5, 0xffffff80, RZ, 0xc0, !PT ;  /* 0xffffff8005057812 */ /* 0x000fe200078ec0ff */
[----:B------:R-:W-:Y:S01]  /*04a0*/  VIADD R16, R3, 0xffffffff ;  /* 0xffffffff03107836 */ /* 0x000fe20000000000 */
[----:B------:R-:W-:Y:S01]  /*04b0*/  LEA.HI R13, R13, R4, RZ, 0x2 ;  /* 0x000000040d0d7211 */ /* 0x000fe200078f10ff */
[----:B------:R-:W3:Y:S01]  /*04c0*/  LDC R12, c[0x0][0x144] ;  /* 0x00005100ff0c7b82 */ /* 0x000ee20000000800 */
[----:B------:R-:W-:Y:S01]  /*04d0*/  NOP ;  /* 0x0000000000007918 */ /* 0x000fe20000000000 */
[----:B------:R-:W-:Y:S01]  /*04e0*/  IMAD.IADD R5, R0, 0x1, -R5 ;  /* 0x0000000100057824 */ /* 0x000fe200078e0a05 */
[----:B------:R-:W-:Y:S01]  /*04f0*/  LOP3.LUT R13, R13, 0x3ffffffc, RZ, 0xc0, !PT ;  /* 0x3ffffffc0d0d7812 */ /* 0x000fe200078ec0ff */
[----:B------:R-:W-:Y:S01]  /*0500*/  NOP ;  /* 0x0000000000007918 */ /* 0x000fe20000000000 */
[----:B------:R-:W-:-:S02]  /*0510*/  ISETP.GE.U32.AND P6, PT, R16, 0x2, PT ;  /* 0x000000021000780c */ /* 0x000fc40003fc6070 */
[----:B------:R-:W-:Y:S01]  /*0520*/  SHF.R.S32.HI R6, RZ, 0x1f, R5 ;  /* 0x0000001fff067819 */ /* 0x000fe20000011405 */
[----:B------:R-:W-:Y:S01]  /*0530*/  IMAD.IADD R4, R4, 0x1, -R13 ;  /* 0x0000000104047824 */ /* 0x000fe200078e0a0d */
[----:B------:R-:W5:Y:S01]  /*0540*/  LDC R14, c[0x0][0x140] ;  /* 0x00005000ff0e7b82 */ /* 0x000f620000000800 */
[----:B------:R-:W-:Y:S02]  /*0550*/  ISETP.NE.AND P3, PT, R3, RZ, PT ;  /* 0x000000ff0300720c */ /* 0x000fe40003f65270 */
[----:B------:R-:W-:Y:S02]  /*0560*/  LEA.HI R6, R6, R5, RZ, 0x3 ;  /* 0x0000000506067211 */ /* 0x000fe400078f18ff */
[----:B0-----:R-:W-:Y:S02]  /*0570*/  ISETP.NE.OR P0, PT, R2, RZ, !P0 ;  /* 0x000000ff0200720c */ /* 0x001fe40004705670 */
[--C-:B------:R-:W-:Y:S01]  /*0580*/  SHF.R.S32.HI R2, RZ, 0x3, R6.reuse ;  /* 0x00000003ff027819 */ /* 0x100fe20000011406 */
[----:B------:R-:W0:Y:S01]  /*0590*/  LDC R13, c[0x0][0x148] ;  /* 0x00005200ff0d7b82 */ /* 0x000e220000000800 */
[----:B------:R-:W-:-:S02]  /*05a0*/  SHF.R.S32.HI R9, RZ, 0x1f, R6 ;  /* 0x0000001fff097819 */ /* 0x000fc40000011406 */
[----:B-1----:R-:W-:Y:S02]  /*05b0*/  I2FP.F32.U32 R6, UR8 ;  /* 0x0000000800067c45 */ /* 0x002fe40008201000 */
[----:B------:R-:W-:-:S03]  /*05c0*/  LEA.HI R9, R9, R2, RZ, 0x2 ;  /* 0x0000000209097211 */ /* 0x000fc600078f10ff */
[----:B------:R-:W-:Y:S01]  /*05d0*/  FMUL R6, R6, UR4 ;  /* 0x0000000406067c20 */ /* 0x000fe20008400000 */
[----:B------:R-:W-:Y:S01]  /*05e0*/  LOP3.LUT R9, R9, 0xfffffffc, RZ, 0xc0, !PT ;  /* 0xfffffffc09097812 */ /* 0x000fe200078ec0ff */
[----:B------:R-:W-:Y:S01]  /*05f0*/  VOTEU.ALL UP0, P0 ;  /* 0x00000000003f7886 */ /* 0x000fe20000000000 */
[----:B--2---:R-:W-:Y:S01]  /*0600*/  I2FP.F32.U32 R8, R10 ;  /* 0x0000000a00087245 */ /* 0x004fe20000201000 */
[----:B------:R-:W-:Y:S01]  /*0610*/  ULDC UR4, c[0x0][0x154] ;  /* 0x0000550000047ab9 */ /* 0x000fe20000000800 */
[----:B------:R-:W-:Y:S01]  /*0620*/  VOTEU.ALL UP1, P0 ;  /* 0x00000000003f7886 */ /* 0x000fe20000020000 */
[----:B------:R-:W1:Y:S01]  /*0630*/  F2I.U32.TRUNC.NTZ R6, R6 ;  /* 0x0000000600067305 */ /* 0x000e62000020f000 */
[----:B------:R-:W-:Y:S01]  /*0640*/  IMAD.IADD R9, R2, 0x1, -R9 ;  /* 0x0000000102097824 */ /* 0x000fe200078e0a09 */
[----:B------:R-:W2:Y:S01]  /*0650*/  @!UP0 S2UR UR7, SR_CgaCtaId ;  /* 0x00000000000789c3 */ /* 0x000ea20000008800 */
[----:B------:R-:W-:Y:S01]  /*0660*/  FMUL R8, R8, UR4 ;  /* 0x0000000408087c20 */ /* 0x000fe20008400000 */
[----:B------:R-:W-:Y:S01]  /*0670*/  UMOV UR4, 0x20 ;  /* 0x0000002000047882 */ /* 0x000fe20000000000 */
[----:B------:R-:W-:Y:S01]  /*0680*/  IMAD R4, R4, 0x4, R9 ;  /* 0x0000000404047824 */ /* 0x000fe200078e0209 */
[----:B------:R-:W-:Y:S01]  /*0690*/  @!UP0 UMOV UR6, 0x400 ;  /* 0x0000040000068882 */ /* 0x000fe20000000000 */
[----:B------:R-:W-:-:S04]  /*06a0*/  @!UP0 UIADD3 UR4, -UR4, 0x100000, URZ ;  /* 0x0010000004048890 */ /* 0x000fc8000fffe13f */
[----:B------:R-:W-:Y:S02]  /*06b0*/  @!UP0 USHF.L.U32 UR5, UR4, 0xb, URZ ;  /* 0x0000000b04058899 */ /* 0x000fe4000800063f */
[----:B------:R-:W-:Y:S01]  /*06c0*/  @!UP0 USHF.L.U32 UR4, UR4, 0x1, URZ ;  /* 0x0000000104048899 */ /* 0x000fe2000800063f */
[----:B-----5:R-:W-:Y:S01]  /*06d0*/  ISETP.EQ.U32.AND P2, PT, R14, 0x1, PT ;  /* 0x000000010e00780c */ /* 0x020fe20003f42070 */
[----:B------:R-:W5:Y:S01]  /*06e0*/  F2I.U32.TRUNC.NTZ R8, R8 ;  /* 0x0000000800087305 */ /* 0x000f62000020f000 */
[----:B------:R-:W-:-:S04]  /*06f0*/  LEA.HI R2, R4, R4, RZ, 0x1 ;  /* 0x0000000404027211 */ /* 0x000fc800078f08ff */
[----:B------:R-:W-:Y:S01]  /*0700*/  LOP3.LUT R9, R2, 0xfffffffe, RZ, 0xc0, !PT ;  /* 0xfffffffe02097812 */ /* 0x000fe200078ec0ff */
[----:B-1----:R-:W-:Y:S01]  /*0710*/  IMAD.MOV R15, RZ, RZ, -R6 ;  /* 0x000000ffff0f7224 */ /* 0x002fe200078e0a06 */
[----:B------:R-:W-:-:S03]  /*0720*/  SHF.R.S32.HI R2, RZ, 0x1f, R7 ;  /* 0x0000001fff027819 */ /* 0x000fc60000011407 */
[----:B---3--:R-:W-:Y:S01]  /*0730*/  IMAD R12, R12, R15, UR8 ;  /* 0x000000080c0c7e24 */ /* 0x008fe2000f8e020f */
[----:B------:R-:W-:Y:S01]  /*0740*/  LEA.HI R2, R2, R7, RZ, 0x2 ;  /* 0x0000000702027211 */ /* 0x000fe200078f10ff */
[----:B------:R-:W-:-:S03]  /*0750*/  IMAD.IADD R9, R4, 0x1, -R9 ;  /* 0x0000000104097824 */ /* 0x000fc600078e0a09 */
[----:B------:R-:W-:Y:S01]  /*0760*/  LOP3.LUT R2, R2, 0xfffffffc, RZ, 0xc0, !PT ;  /* 0xfffffffc02027812 */ /* 0x000fe200078ec0ff */
[----:B-----5:R-:W-:Y:S01]  /*0770*/  IMAD.MOV R20, RZ, RZ, -R8 ;  /* 0x000000ffff147224 */ /* 0x020fe200078e0a08 */
[----:B------:R-:W-:Y:S01]  /*0780*/  ISETP.NE.AND P4, PT, R9, R12, PT ;  /* 0x0000000c0900720c */ /* 0x000fe20003f85270 */
[C---:B------:R-:W-:Y:S01]  /*0790*/  IMAD.SHL.U32 R9, R4.reuse, 0x4, RZ ;  /* 0x0000000404097824 */ /* 0x040fe200078e00ff */
[----:B--2---:R-:W-:Y:S01]  /*07a0*/  @!UP0 ULEA UR6, UR7, UR6, 0x18 ;  /* 0x0000000607068291 */ /* 0x004fe2000f8ec03f */
[----:B------:R-:W-:Y:S01]  /*07b0*/  IMAD.IADD R7, R7, 0x1, -R2 ;  /* 0x0000000107077824 */ /* 0x000fe200078e0a02 */
[----:B------:R-:W-:Y:S01]  /*07c0*/  VOTEU.ALL UP0, P0 ;  /* 0x00000000003f7886 */ /* 0x000fe20000000000 */
[----:B------:R-:W-:Y:S01]  /*07d0*/  LOP3.LUT P0, RZ, R5, 0x7, RZ, 0xc0, !PT ;  /* 0x0000000705ff7812 */ /* 0x000fe2000780c0ff */
[----:B------:R-:W-:Y:S01]  /*07e0*/  IMAD.MOV.U32 R5, RZ, RZ, 0x1 ;  /* 0x00000001ff057424 */ /* 0x000fe200078e00ff */
[----:B------:R-:W-:Y:S01]  /*07f0*/  LOP3.LUT R6, R4, 0xc, R9, 0x78, !PT ;  /* 0x0000000c04067812 */ /* 0x000fe200078e7809 */
[----:B0-----:R-:W-:Y:S01]  /*0800*/  IMAD R9, R13, R20, R10 ;  /* 0x000000140d097224 */ /* 0x001fe200078e020a */
[----:B------:R-:W-:-:S02]  /*0810*/  ISETP.NE.AND P1, PT, R7, 0x3, PT ;  /* 0x000000030700780c */ /* 0x000fc40003f25270 */
[C---:B------:R-:W-:Y:S02]  /*0820*/  ISETP.LT.U32.AND P0, PT, R6.reuse, 0x2, !P0 ;  /* 0x000000020600780c */ /* 0x040fe40004701070 */
[----:B------:R-:W-:Y:S01]  /*0830*/  @P4 LEA.HI R2, R6, R6, RZ, 0x1 ;  /* 0x0000000606024211 */ /* 0x000fe200078f08ff */
[----:B------:R-:W0:Y:S02]  /*0840*/  FENCE.VIEW.ASYNC.S ;  /* 0x00000000000073c6 */ /* 0x000e240000000000 */
[----:B0-----:R0:W1:Y:S01]  /*0850*/  @!UP0 SYNCS.EXCH.64 URZ, [UR6+0xe0], UR4 ;  /* 0x0000e004063f85b2 */ /* 0x0010620008000100 */
[----:B------:R-:W-:Y:S02]  /*0860*/  ISETP.EQ.OR P1, PT, R7, RZ, !P1 ;  /* 0x000000ff0700720c */ /* 0x000fe40004f22670 */
[----:B------:R-:W-:Y:S02]  /*0870*/  @P4 SHF.R.S32.HI R2, RZ, 0x1, R2 ;  /* 0x00000001ff024819 */ /* 0x000fe40000011402 */
[----:B------:R-:W-:-:S02]  /*0880*/  ISETP.EQ.AND P1, PT, R3, RZ, P1 ;  /* 0x000000ff0300720c */ /* 0x000fc40000f22270 */
[----:B------:R-:W-:Y:S02]  /*0890*/  @P4 ISETP.NE.AND P5, PT, R2, R9, PT ;  /* 0x000000090200420c */ /* 0x000fe40003fa5270 */
[----:B------:R-:W-:Y:S02]  /*08a0*/  SEL R2, RZ, 0x1, !P0 ;  /* 0x00000001ff027807 */ /* 0x000fe40004000000 */
[----:B------:R-:W-:Y:S02]  /*08b0*/  @P4 SEL R5, RZ, 0x1, P5 ;  /* 0x00000001ff054807 */ /* 0x000fe40002800000 */
[----:B------:R-:W-:Y:S02]  /*08c0*/  SEL R4, RZ, 0x1, !P1 ;  /* 0x00000001ff047807 */ /* 0x000fe40004800000 */
[----:B------:R-:W-:Y:S01]  /*08d0*/  LOP3.LUT R5, R5, R2, RZ, 0xc0, !PT ;  /* 0x0000000205057212 */ /* 0x000fe200078ec0ff */
[----:B------:R0:W2:Y:S01]  /*08e0*/  @!UP1 SYNCS.EXCH.64 URZ, [UR6+0xe8], UR4 ;  /* 0x0000e804063f95b2 */ /* 0x0000a20008000100 */
[----:B------:R-:W-:Y:S01]  /*08f0*/  SEL R4, R4, 0x2, P6 ;  /* 0x0000000204047807 */ /* 0x000fe20003000000 */
[----:B------:R-:W-:Y:S01]  /*0900*/  NOP ;  /* 0x0000000000007918 */ /* 0x000fe20000000000 */
[----:B------:R-:W-:Y:S05]  /*0910*/  @!P2 BRA `(.L_x_4) ;  /* 0x000000000008a947 */ /* 0x000fea0003800000 */
[----:B-12-4-:R-:W-:Y:S01]  /*0920*/  UCGABAR_ARV ;  /* 0x00000000000079c7 */ /* 0x016fe20008000000 */
[----:B------:R-:W-:Y:S05]  /*0930*/  BRA `(.L_x_5) ;  /* 0x0000000000047947 */ /* 0x000fea0003800000 */
.L_x_4:
[----:B-12-4-:R-:W-:Y:S01]  /*0940*/  NOP ;  /* 0x0000000000007918 */ /* 0x016fe20000000000 */
.L_x_5:
[----:B------:R-:W1:Y:S01]  /*0950*/  LDC R2, c[0x0][0x65c] ;  /* 0x00019700ff027b82 */ /* 0x000e620000000800 */
[----:B------:R-:W-:Y:S01]  /*0960*/  IMAD.MOV.U32 R3, RZ, RZ, RZ ;  /* 0x000000ffff037224 */ /* 0x000fe200078e00ff */
[----:B-1----:R-:W-:Y:S01]  /*0970*/  ISETP.NE.AND P4, PT, R2, 0x1, PT ;  /* 0x000000010200780c */ /* 0x002fe20003f85270 */
[----:B------:R-:W-:-:S12]  /*0980*/  IMAD.U32 R2, RZ, RZ, UR8 ;  /* 0x00000008ff027e24 */ /* 0x000fd8000f8e00ff */
[----:B------:R-:W1:Y:S01]  /*0990*/  @P4 LDC R15, c[0x0][0x10] ;  /* 0x00000400ff0f4b82 */ /* 0x000e620000000800 */
[----:B------:R-:W-:Y:S02]  /*09a0*/  @P4 IMAD.MOV.U32 R11, RZ, RZ, RZ ;  /* 0x000000ffff0b4224 */ /* 0x000fe400078e00ff */
[----:B------:R-:W-:-:S05]  /*09b0*/  @P4 IMAD.MOV.U32 R17, RZ, RZ, RZ ;  /* 0x000000ffff114224 */ /* 0x000fca00078e00ff */
[----:B------:R-:W2:Y:S01]  /*09c0*/  @!P4 LDC R9, c[0x0][0xc] ;  /* 0x00000300ff09cb82 */ /* 0x000ea20000000800 */
[----:B-1----:R-:W-:-:S04]  /*09d0*/  @P4 IMAD.WIDE.U32 R14, R15, UR8, R10 ;  /* 0x000000080f0e4c25 */ /* 0x002fc8000f8e000a */
[----:B--2---:R-:W-:-:S04]  /*09e0*/  @!P4 IMAD.WIDE.U32 R8, R10, R9, R2 ;  /* 0x000000090a08c225 */ /* 0x004fc800078e0002 */
[----:B------:R-:W-:Y:S02]  /*09f0*/  @P4 IMAD.MOV.U32 R2, RZ, RZ, R14 ;  /* 0x000000ffff024224 */ /* 0x000fe400078e000e */
[----:B------:R-:W-:Y:S02]  /*0a00*/  @P4 IMAD.IADD R3, R15, 0x1, R17 ;  /* 0x000000010f034824 */ /* 0x000fe400078e0211 */
[----:B------:R-:W-:Y:S02]  /*0a10*/  @!P4 IMAD.MOV.U32 R2, RZ, RZ, R8 ;  /* 0x000000ffff02c224 */ /* 0x000fe400078e0008 */
[----:B------:R-:W-:Y:S01]  /*0a20*/  @!P4 IMAD.MOV.U32 R3, RZ, RZ, R9 ;  /* 0x000000ffff03c224 */ /* 0x000fe200078e0009 */
[----:B------:R-:W-:Y:S06]  /*0a30*/  @!P2 BRA `(.L_x_6) ;  /* 0x00000000000ca947 */ /* 0x000fec0003800000 */
[----:B------:R-:W-:Y:S01]  /*0a40*/  UCGABAR_WAIT ;  /* 0x0000000000007dc7 */ /* 0x000fe20008000000 */
[----:B------:R-:W-:Y:S01]  /*0a50*/  CCTL.IVALL ;  /* 0x00000000ff00798f */ /* 0x000fe20002000000 */
[----:B------:R-:W-:Y:S05]  /*0a60*/  BRA `(.L_x_7) ;  /* 0x0000000000047947 */ /* 0x000fea0003800000 */
.L_x_6:
[----:B------:R-:W-:Y:S06]  /*0a70*/  BAR.SYNC.DEFER_BLOCKING 0x0 ;  /* 0x0000000000007b1d */ /* 0x000fec0000010000 */
.L_x_7:
[----:B------:R-:W-:Y:S05]  /*0a80*/  @!P3 BRA `(.L_x_8) ;  /* 0x000000940048b947 */ /* 0x000fea0003800000 */
[----:B------:R-:W-:-:S13]  /*0a90*/  ISETP.GT.U32.AND P0, PT, R16, 0x1, PT ;  /* 0x000000011000780c */ /* 0x000fda0003f04070 */
[----:B0-----:R-:W-:Y:S05]  /*0aa0*/  @P0 EXIT ;  /* 0x000000000000094d */ /* 0x001fea0003800000 */
[----:B------:R-:W-:Y:S01]  /*0ab0*/  ULDC.64 UR4, c[0x0][0x650] ;  /* 0x0001940000047ab9 */ /* 0x000fe20000000a00 */
[----:B------:R-:W-:Y:S01]  /*0ac0*/  PRMT R14, RZ, 0x7610, R14 ;  /* 0x00007610ff0e7816 */ /* 0x000fe2000000000e */
[----:B------:R-:W-:Y:S01]  /*0ad0*/  IMAD.MOV.U32 R9, RZ, RZ, -0x1 ;  /* 0xffffffffff097424 */ /* 0x000fe200078e00ff */
[----:B------:R-:W-:Y:S01]  /*0ae0*/  ISETP.GE.U32.AND P0, PT, R2, UR4, PT ;  /* 0x0000000402007c0c */ /* 0x000fe2000bf06070 */
[----:B------:R-:W-:Y:S02]  /*0af0*/  IMAD.MOV.U32 R8, RZ, RZ, -0x1 ;  /* 0xffffffffff087424 */ /* 0x000fe400078e00ff */
[----:B------:R-:W-:Y:S01]  /*0b00*/  IMAD.MOV.U32 R7, RZ, RZ, -0x1 ;  /* 0xffffffffff077424 */ /* 0x000fe200078e00ff */
[----:B------:R-:W-:-:S13]  /*0b10*/  ISETP.GE.U32.AND.EX P0, PT, R3, UR5, PT, P0 ;  /* 0x0000000503007c0c */ /* 0x000fda000bf06100 */
[----:B------:R-:W-:Y:S05]  /*0b20*/  @P0 BRA `(.L_x_9) ;  /* 0x0000000400280947 */ /* 0x000fea0003800000 */
[----:B------:R-:W0:Y:S01]  /*0b30*/  LDC.64 R22, c[0x0][0x628] ;  /* 0x00018a00ff167b82 */ /* 0x000e220000000a00 */
[----:B------:R-:W-:Y:S02]  /*0b40*/  IMAD.MOV.U32 R8, RZ, RZ, R2 ;  /* 0x000000ffff087224 */ /* 0x000fe400078e0002 */
[----:B------:R-:W-:-:S05]  /*0b50*/  IMAD.MOV.U32 R9, RZ, RZ, R3 ;  /* 0x000000ffff097224 */ /* 0x000fca00078e0003 */
[----:B------:R-:W1:Y:S08]  /*0b60*/  LDC R18, c[0x0][0x630] ;  /* 0x00018c00ff127b82 */ /* 0x000e700000000800 */
[----:B------:R-:W2:Y:S01]  /*0b70*/  LDC.64 R24, c[0x0][0x620] ;  /* 0x00018800ff187b82 */ /* 0x000ea20000000a00 */
[----:B0-----:R-:W-:-:S04]  /*0b80*/  ISETP.NE.U32.AND P0, PT, R22, RZ, PT ;  /* 0x000000ff1600720c */ /* 0x001fc80003f05070 */
[----:B------:R-:W-:-:S13]  /*0b90*/  ISETP.NE.AND.EX P0, PT, R23, RZ, PT, P0 ;  /* 0x000000ff1700720c */ /* 0x000fda0003f05300 */
[----:B-12---:R-:W-:Y:S05]  /*0ba0*/  @!P0 BRA `(.L_x_10) ;  /* 0x0000000000288947 */ /* 0x006fea0003800000 */
[----:B------:R-:W0:Y:S02]  /*0bb0*/  LDC R7, c[0x0][0x634] ;  /* 0x00018d00ff077b82 */ /* 0x000e240000000800 */
[----:B0-----:R-:W-:-:S05]  /*0bc0*/  IADD3 R7, P0, R2, R7, RZ ;  /* 0x0000000702077210 */ /* 0x001fca0007f1e0ff */
[----:B------:R-:W-:-:S04]  /*0bd0*/  IMAD.X R19, RZ, RZ, R3, P0 ;  /* 0x000000ffff137224 */ /* 0x000fc800000e0603 */
[----:B------:R-:W-:-:S04]  /*0be0*/  IMAD.WIDE.U32 R8, R19, R22, RZ ;  /* 0x0000001613087225 */ /* 0x000fc800078e00ff */
[----:B------:R-:W-:-:S04]  /*0bf0*/  IMAD.WIDE.U32 R14, P0, R7, R23, R8 ;  /* 0x00000017070e7225 */ /* 0x000fc80007800008 */
[----:B------:R-:W-:-:S04]  /*0c00*/  IMAD.WIDE.U32 R8, R7, R22, RZ ;  /* 0x0000001607087225 */ /* 0x000fc800078e00ff */
[----:B------:R-:W-:Y:S01]  /*0c10*/  IMAD.X R17, RZ, RZ, RZ, P0 ;  /* 0x000000ffff117224 */ /* 0x000fe200000e06ff */
[----:B------:R-:W-:Y:S01]  /*0c20*/  IADD3 RZ, P0, R9, R14, RZ ;  /* 0x0000000e09ff7210 */ /* 0x000fe20007f1e0ff */
[----:B------:R-:W-:-:S04]  /*0c30*/  IMAD.MOV.U32 R16, RZ, RZ, R15 ;  /* 0x000000ffff107224 */ /* 0x000fc800078e000f */
[----:B------:R-:W-:-:S08]  /*0c40*/  IMAD.WIDE.U32.X R8, R19, R23, R16, P0 ;  /* 0x0000001713087225 */ /* 0x000fd000000e0410 */
.L_x_10:
[----:B------:R-:W0:Y:S01]  /*0c50*/  LDC.64 R22, c[0x0][0x640] ;  /* 0x00019000ff167b82 */ /* 0x000e220000000a00 */
[--C-:B------:R-:W-:Y:S01]  /*0c60*/  SHF.R.U64 R27, R8, R18, R9.reuse ;  /* 0x00000012081b7219 */ /* 0x100fe20000001209 */
[----:B------:R-:W-:Y:S01]  /*0c70*/  IMAD R29, R13, R20, R10 ;  /* 0x000000140d1d7224 */ /* 0x000fe200078e020a */
[----:B------:R-:W-:Y:S02]  /*0c80*/  SHF.R.U32.HI R7, RZ, R18, R9 ;  /* 0x00000012ff077219 */ /* 0x000fe40000011609 */
[----:B------:R-:W-:-:S03]  /*0c90*/  IADD3 R11, P0, RZ, -R27, RZ ;  /* 0x8000001bff0b7210 */ /* 0x000fc60007f1e0ff */
[----:B------:R-:W1:Y:S02]  /*0ca0*/  LDC R16, c[0x0][0x618] ;  /* 0x00018600ff107b82 */ /* 0x000e640000000800 */
[----:B------:R-:W-:Y:S02]  /*0cb0*/  IMAD.X R7, RZ, RZ, ~R7, P0 ;  /* 0x000000ffff077224 */ /* 0x000fe400000e0e07 */
[----:B------:R-:W-:-:S04]  /*0cc0*/  IMAD.WIDE.U32 R8, R11, R24, R2 ;  /* 0x000000180b087225 */ /* 0x000fc800078e0002 */
[----:B------:R-:W2:Y:S01]  /*0cd0*/  LDC R15, c[0x0][0x608] ;  /* 0x00018200ff0f7b82 */ /* 0x000ea20000000800 */
[----:B------:R-:W-:-:S04]  /*0ce0*/  IMAD R14, R7, R24, RZ ;  /* 0x00000018070e7224 */ /* 0x000fc800078e02ff */
[----:B------:R-:W-:Y:S02]  /*0cf0*/  IMAD R7, R11, R25, R14 ;  /* 0x000000190b077224 */ /* 0x000fe400078e020e */
[----:B------:R-:W-:Y:S01]  /*0d00*/  IMAD.MOV.U32 R14, RZ, RZ, -0x1 ;  /* 0xffffffffff0e7424 */ /* 0x000fe200078e00ff */
[----:B------:R-:W3:Y:S01]  /*0d10*/  LDC R21, c[0x0][0x658] ;  /* 0x00019600ff157b82 */ /* 0x000ee20000000800 */
[----:B------:R-:W-:Y:S01]  /*0d20*/  IMAD.IADD R7, R9, 0x1, R7 ;  /* 0x0000000109077824 */ /* 0x000fe200078e0207 */
[----:B0-----:R-:W-:-:S04]  /*0d30*/  ISETP.NE.U32.AND P0, PT, R22, RZ, PT ;  /* 0x000000ff1600720c */ /* 0x001fc80003f05070 */
[----:B------:R-:W-:Y:S02]  /*0d40*/  ISETP.NE.AND.EX P0, PT, R23, RZ, PT, P0 ;  /* 0x000000ff1700720c */ /* 0x000fe40003f05300 */
[----:B------:R-:W0:Y:S01]  /*0d50*/  LDC R18, c[0x0][0x600] ;  /* 0x00018000ff127b82 */ /* 0x000e220000000800 */
[-CC-:B-1----:R-:W-:Y:S02]  /*0d60*/  SHF.R.U64 R19, R8, R16.reuse, R7.reuse ;  /* 0x0000001008137219 */ /* 0x182fe40000001207 */
[----:B------:R-:W-:Y:S01]  /*0d70*/  SHF.R.U32.HI R8, RZ, R16, R7 ;  /* 0x00000010ff087219 */ /* 0x000fe20000011607 */
[----:B------:R-:W-:-:S04]  /*0d80*/  IMAD.MOV.U32 R16, RZ, RZ, 0x1 ;  /* 0x00000001ff107424 */ /* 0x000fc800078e00ff */
[----:B------:R-:W1:Y:S01]  /*0d90*/  LDC R24, c[0x0][0x648] ;  /* 0x00019200ff187b82 */ /* 0x000e620000000800 */
[-CC-:B--2---:R-:W-:Y:S02]  /*0da0*/  SHF.R.U64 R28, R19, R15.reuse, R8.reuse ;  /* 0x0000000f131c7219 */ /* 0x184fe40000001208 */
[----:B------:R-:W-:-:S05]  /*0db0*/  SHF.R.U32.HI R8, RZ, R15, R8 ;  /* 0x0000000fff087219 */ /* 0x000fca0000011608 */
[----:B------:R-:W2:Y:S01]  /*0dc0*/  LDC R26, c[0x0][0x638] ;  /* 0x00018e00ff1a7b82 */ /* 0x000ea20000000800 */
[-CC-:B---3--:R-:W-:Y:S02]  /*0dd0*/  SHF.R.U64 R20, R28, R21.reuse, R8.reuse ;  /* 0x000000151c147219 */ /* 0x188fe40000001208 */
[-C--:B------:R-:W-:Y:S02]  /*0de0*/  SHF.L.U32 R7, R14, R21.reuse, RZ ;  /* 0x000000150e077219 */ /* 0x080fe400000006ff */
[----:B------:R-:W-:Y:S01]  /*0df0*/  SHF.R.U32.HI R9, RZ, R21, R8 ;  /* 0x00000015ff097219 */ /* 0x000fe20000011608 */
[----:B------:R-:W-:Y:S01]  /*0e00*/  IMAD.MOV.U32 R8, RZ, RZ, R20 ;  /* 0x000000ffff087224 */ /* 0x000fe200078e0014 */
[----:B------:R-:W-:Y:S01]  /*0e10*/  LOP3.LUT R13, RZ, R7, RZ, 0x33, !PT ;  /* 0x00000007ff0d7212 */ /* 0x000fe200078e33ff */
[----:B------:R-:W3:Y:S01]  /*0e20*/  LDC R25, c[0x0][0x610] ;  /* 0x00018400ff197b82 */ /* 0x000ee20000000800 */
[----:B------:R-:W-:Y:S05]  /*0e30*/  @!P0 BRA `(.L_x_11) ;  /* 0x0000000000288947 */ /* 0x000fea0003800000 */
[----:B------:R-:W4:Y:S02]  /*0e40*/  LDC R7, c[0x0][0x64c] ;  /* 0x00019300ff077b82 */ /* 0x000f240000000800 */
[----:B----4-:R-:W-:-:S05]  /*0e50*/  IADD3 R7, P0, R20, R7, RZ ;  /* 0x0000000714077210 */ /* 0x010fca0007f1e0ff */
        /* <DEDUP_REMOVED lines=8> */
.L_x_11:
[----:B-1----:R-:W-:Y:S01]  /*0ee0*/  SHF.R.U64 R9, R8, R24, R9 ;  /* 0x0000001808097219 */ /* 0x002fe20000001209 */
[----:B0-----:R-:W-:Y:S01]  /*0ef0*/  VIADD R10, R18, 0xffffffff ;  /* 0xffffffff120a7836 */ /* 0x001fe20000000000 */
[----:B------:R-:W-:Y:S01]  /*0f00*/  SHF.L.U32 R7, R16, R21, RZ ;  /* 0x0000001510077219 */ /* 0x000fe200000006ff */
[----:B------:R-:W-:Y:S01]  /*0f10*/  IMAD.MOV.U32 R14, RZ, RZ, 0x1 ;  /* 0x00000001ff0e7424 */ /* 0x000fe200078e00ff */
[----:B------:R-:W-:Y:S01]  /*0f20*/  LOP3.LUT R8, R28, R13, RZ, 0xc0, !PT ;  /* 0x0000000d1c087212 */ /* 0x000fe200078ec0ff */
[----:B------:R-:W-:Y:S01]  /*0f30*/  IMAD.MOV R11, RZ, RZ, -R9 ;  /* 0x000000ffff0b7224 */ /* 0x000fe200078e0a09 */
[----:B------:R-:W-:Y:S02]  /*0f40*/  SEL R12, R12, R29, !P4 ;  /* 0x0000001d0c0c7207 */ /* 0x000fe40006000000 */
[----:B------:R-:W-:Y:S01]  /*0f50*/  LOP3.LUT R10, R19, R10, RZ, 0xc0, !PT ;  /* 0x0000000a130a7212 */ /* 0x000fe200078ec0ff */
[----:B------:R-:W-:Y:S02]  /*0f60*/  IMAD R9, R7, R9, R8 ;  /* 0x0000000907097224 */ /* 0x000fe400078e0208 */
[----:B--2---:R-:W-:-:S02]  /*0f70*/  IMAD R7, R11, R26, R20 ;  /* 0x0000001a0b077224 */ /* 0x004fc400078e0214 */
[----:B---3--:R-:W-:Y:S02]  /*0f80*/  IMAD R12, R9, R25, R12 ;  /* 0x00000019090c7224 */ /* 0x008fe400078e020c */
[----:B------:R-:W-:-:S05]  /*0f90*/  IMAD R7, R7, R18, R10 ;  /* 0x0000001207077224 */ /* 0x000fca00078e020a */
[----:B------:R-:W-:Y:S02]  /*0fa0*/  SEL R8, R7, R12, !P4 ;  /* 0x0000000c07087207 */ /* 0x000fe40006000000 */
[----:B------:R-:W-:Y:S01]  /*0fb0*/  SEL R9, R12, R7, !P4 ;  /* 0x000000070c097207 */ /* 0x000fe20006000000 */
[----:B------:R-:W-:-:S07]  /*0fc0*/  IMAD.MOV.U32 R7, RZ, RZ, R27 ;  /* 0x000000ffff077224 */ /* 0x000fce00078e001b */
.L_x_9:
[----:B------:R-:W-:-:S08]  /*0fd0*/  NOP ;  /* 0x0000000000007918 */ /* 0x000fd00000000000 */
[----:B------:R-:W0:Y:S02]  /*0fe0*/  USETMAXREG.TRY_ALLOC.CTAPOOL UP0, 0xe8 ;  /* 0x000000e8000079c8 */ /* 0x000e240008000600 */
[----:B0-----:R-:W-:-:S13]  /*0ff0*/  PLOP3.LUT P0, PT, PT, PT, UP0, 0x80, 0x0 ;  /* 0x000000000000781c */ /* 0x001fda0003f0f008 */
[----:B------:R-:W-:Y:S05]  /*1000*/  @!P0 BRA `(.L_x_9) ;  /* 0xfffffffc00f08947 */ /* 0x000fea000383ffff */
[----:B------:R-:W-:Y:S01]  /*1010*/  ULDC.64 UR4, c[0x0][0x598] ;  /* 0x0001660000047ab9 */ /* 0x000fe20000000a00 */
[----:B------:R-:W-:Y:S01]  /*1020*/  ULDC.64 UR32, c[0x0][0x208] ;  /* 0x0000820000207ab9 */ /* 0x000fe20000000a00 */
[----:B------:R-:W-:-:S04]  /*1030*/  ISETP.NE.U32.AND P0, PT, RZ, UR4, PT ;  /* 0x00000004ff007c0c */ /* 0x000fc8000bf05070 */
[----:B------:R-:W-:-:S13]  /*1040*/  ISETP.NE.AND.EX P0, PT, RZ, UR5, PT, P0 ;  /* 0x00000005ff007c0c */ /* 0x000fda000bf05300 */
[----:B------:R-:W-:Y:S05]  /*1050*/  @!P0 BRA `(.L_x_12) ;  /* 0x00000000001c8947 */ /* 0x000fea0003800000 */
[----:B------:R-:W0:Y:S02]  /*1060*/  LDC.64 R10, c[0x0][0x598] ;  /* 0x00016600ff0a7b82 */ /* 0x000e240000000a00 */
[----:B0-----:R-:W2:Y:S02]  /*1070*/  LDG.E.64 R10, desc[UR32][R10.64] ;  /* 0x000000200a0a7981 */ /* 0x001ea4000c1e1b00 */
[----:B--2---:R-:W-:-:S04]  /*1080*/  ISETP.NE.U32.AND P0, PT, R10, RZ, PT ;  /* 0x000000ff0a00720c */ /* 0x004fc80003f05070 */
[----:B------:R-:W-:-:S13]  /*1090*/  ISETP.NE.AND.EX P0, PT, R11, RZ, PT, P0 ;  /* 0x000000ff0b00720c */ /* 0x000fda0003f05300 */
[----:B------:R-:W-:Y:S05]  /*10a0*/  @!P0 BRA `(.L_x_12) ;  /* 0x0000000000088947 */ /* 0x000fea0003800000 */
[----:B------:R0:W5:Y:S01]  /*10b0*/  LD.E R10, desc[UR32][R10.64] ;  /* 0x000000200a0a7980 */ /* 0x000162000c101900 */
[----:B------:R-:W-:Y:S05]  /*10c0*/  BRA `(.L_x_13) ;  /* 0x0000000000207947 */ /* 0x000fea0003800000 */
.L_x_12:
[----:B------:R-:W-:Y:S02]  /*10d0*/  ULDC.64 UR4, c[0x0][0x588] ;  /* 0x0001620000047ab9 */ /* 0x000fe40000000a00 */
[----:B------:R-:W-:-:S04]  /*10e0*/  ISETP.NE.U32.AND P0, PT, RZ, UR4, PT ;  /* 0x00000004ff007c0c */ /* 0x000fc8000bf05070 */
[----:B------:R-:W-:-:S13]  /*10f0*/  ISETP.NE.AND.EX P0, PT, RZ, UR5, PT, P0 ;  /* 0x00000005ff007c0c */ /* 0x000fda000bf05300 */
[----:B------:R-:W-:Y:S05]  /*1100*/  @!P0 BRA `(.L_x_14) ;  /* 0x00000000000c8947 */ /* 0x000fea0003800000 */
[----:B------:R-:W0:Y:S02]  /*1110*/  LDC.64 R10, c[0x0][0x588] ;  /* 0x00016200ff0a7b82 */ /* 0x000e240000000a00 */
[----:B0-----:R1:W5:Y:S01]  /*1120*/  LDG.E R10, desc[UR32][R10.64] ;  /* 0x000000200a0a7981 */ /* 0x001362000c1e1900 */
[----:B------:R-:W-:Y:S05]  /*1130*/  BRA `(.L_x_13) ;  /* 0x0000000000047947 */ /* 0x000fea0003800000 */
.L_x_14:
[----:B------:R-:W2:Y:S02]  /*1140*/  LDC R10, c[0x0][0x580] ;  /* 0x00016000ff0a7b82 */ /* 0x000ea40000000800 */
.L_x_13:
[----:B------:R-:W-:Y:S02]  /*1150*/  ULDC.64 UR4, c[0x0][0x5a0] ;  /* 0x0001680000047ab9 */ /* 0x000fe40000000a00 */
[----:B------:R-:W-:-:S04]  /*1160*/  ISETP.NE.U32.AND P0, PT, RZ, UR4, PT ;  /* 0x00000004ff007c0c */ /* 0x000fc8000bf05070 */
[----:B------:R-:W-:-:S13]  /*1170*/  ISETP.NE.AND.EX P0, PT, RZ, UR5, PT, P0 ;  /* 0x00000005ff007c0c */ /* 0x000fda000bf05300 */
[----:B------:R-:W-:Y:S05]  /*1180*/  @!P0 BRA `(.L_x_15) ;  /* 0x00000000001c8947 */ /* 0x000fea0003800000 */
[----:B------:R-:W3:Y:S02]  /*1190*/  LDC.64 R12, c[0x0][0x5a0] ;  /* 0x00016800ff0c7b82 */ /* 0x000ee40000000a00 */
[----:B---3--:R-:W3:Y:S02]  /*11a0*/  LDG.E.64 R12, desc[UR32][R12.64] ;  /* 0x000000200c0c7981 */ /* 0x008ee4000c1e1b00 */
[----:B---3--:R-:W-:-:S04]  /*11b0*/  ISETP.NE.U32.AND P0, PT, R12, RZ, PT ;  /* 0x000000ff0c00720c */ /* 0x008fc80003f05070 */
[----:B------:R-:W-:-:S13]  /*11c0*/  ISETP.NE.AND.EX P0, PT, R13, RZ, PT, P0 ;  /* 0x000000ff0d00720c */ /* 0x000fda0003f05300 */
[----:B------:R-:W-:Y:S05]  /*11d0*/  @!P0 BRA `(.L_x_15) ;  /* 0x0000000000088947 */ /* 0x000fea0003800000 */
[----:B01----:R0:W5:Y:S01]  /*11e0*/  LD.E R11, desc[UR32][R12.64] ;  /* 0x000000200c0b7980 */ /* 0x003162000c101900 */
[----:B------:R-:W-:Y:S05]  /*11f0*/  BRA `(.L_x_16) ;  /* 0x0000000000207947 */ /* 0x000fea0003800000 */
.L_x_15:
[----:B------:R-:W-:Y:S02]  /*1200*/  ULDC.64 UR4, c[0x0][0x590] ;  /* 0x0001640000047ab9 */ /* 0x000fe40000000a00 */
[----:B------:R-:W-:-:S04]  /*1210*/  ISETP.NE.U32.AND P0, PT, RZ, UR4, PT ;  /* 0x00000004ff007c0c */ /* 0x000fc8000bf05070 */
[----:B------:R-:W-:-:S13]  /*1220*/  ISETP.NE.AND.EX P0, PT, RZ, UR5, PT, P0 ;  /* 0x00000005ff007c0c */ /* 0x000fda000bf05300 */
[----:B------:R-:W-:Y:S05]  /*1230*/  @!P0 BRA `(.L_x_17) ;  /* 0x00000000000c8947 */ /* 0x000fea0003800000 */
[----:B------:R-:W0:Y:S02]  /*1240*/  LDC.64 R12, c[0x0][0x590] ;  /* 0x00016400ff0c7b82 */ /* 0x000e240000000a00 */
[----:B01----:R1:W5:Y:S01]  /*1250*/  LDG.E R11, desc[UR32][R12.64] ;  /* 0x000000200c0b7981 */ /* 0x003362000c1e1900 */
[----:B------:R-:W-:Y:S05]  /*1260*/  BRA `(.L_x_16) ;  /* 0x0000000000047947 */ /* 0x000fea0003800000 */
.L_x_17:
[----:B01----:R-:W3:Y:S02]  /*1270*/  LDC R11, c[0x0][0x584] ;  /* 0x00016100ff0b7b82 */ /* 0x003ee40000000800 */
.L_x_16:
[----:B------:R-:W-:-:S13]  /*1280*/  LOP3.LUT P0, RZ, R14, 0xff, RZ, 0xc0, !PT ;  /* 0x000000ff0eff7812 */ /* 0x000fda000780c0ff */
[----:B------:R-:W-:Y:S05]  /*1290*/  @!P0 EXIT ;  /* 0x000000000000894d */ /* 0x000fea0003800000 */
[----:B------:R-:W-:Y:S01]  /*12a0*/  ULDC UR4, c[0x0][0x28c] ;  /* 0x0000a30000047ab9 */ /* 0x000fe20000000800 */
[----:B------:R-:W-:Y:S01]  /*12b0*/  LOP3.LUT R172, R4, 0x1, RZ, 0xfc, !PT ;  /* 0x0000000104ac7812 */ /* 0x000fe200078efcff */
[----:B------:R-:W-:-:S04]  /*12c0*/  UIADD3 UR4, UR4, 0x3f, URZ ;  /* 0x0000003f04047890 */ /* 0x000fc8000fffe03f */
[----:B------:R-:W-:-:S04]  /*12d0*/  USHF.R.S32.HI UR5, URZ, 0x1f, UR4 ;  /* 0x0000001f3f057899 */ /* 0x000fc80008011404 */
[----:B------:R-:W-:-:S03]  /*12e0*/  ULEA.HI UR5, UR5, UR4, URZ, 0x6 ;  /* 0x0000000405057291 */ /* 0x000fc6000f8f303f */
[----:B------:R-:W-:Y:S01]  /*12f0*/  UMOV UR4, URZ ;  /* 0x0000003f00047c82 */ /* 0x000fe20008000000 */
[----:B------:R-:W-:-:S03]  /*1300*/  USHF.R.S32.HI UR9, URZ, 0x6, UR5 ;  /* 0x000000063f097899 */ /* 0x000fc60008011405 */
[----:B------:R-:W-:-:S09]  /*1310*/  UMOV UR5, URZ ;  /* 0x0000003f00057c82 */ /* 0x000fd20008000000 */
.L_x_204:
[----:B01----:R-:W-:Y:S01]  /*1320*/  LOP3.LUT R12, R0, 0x80, RZ, 0xc0, !PT ;  /* 0x00000080000c7812 */ /* 0x003fe200078ec0ff */
[----:B------:R-:W0:Y:S01]  /*1330*/  S2UR UR13, SR_CgaCtaId ;  /* 0x00000000000d79c3 */ /* 0x000e220000008800 */
[----:B------:R-:W-:Y:S01]  /*1340*/  UMOV UR12, 0x400 ;  /* 0x00000400000c7882 */ /* 0x000fe20000000000 */
[----:B------:R-:W-:Y:S01]  /*1350*/  UMOV UR6, URZ ;  /* 0x0000003f00067c82 */ /* 0x000fe20008000000 */
[----:B------:R-:W-:Y:S01]  /*1360*/  SHF.R.U32.HI R16, RZ, 0x7, R12 ;  /* 0x00000007ff107819 */ /* 0x000fe2000001160c */
[----:B------:R-:W-:Y:S01]  /*1370*/  UMOV UR7, URZ ;  /* 0x0000003f00077c82 */ /* 0x000fe20008000000 */
[----:B------:R-:W-:Y:S01]  /*1380*/  UMOV UR34, UR5 ;  /* 0x0000000500227c82 */ /* 0x000fe20008000000 */
[----:B------:R-:W-:Y:S02]  /*1390*/  CS2R R14, SRZ ;  /* 0x00000000000e7805 */ /* 0x000fe4000001ff00 */
[----:B------:R-:W-:Y:S01]  /*13a0*/  CS2R R18, SRZ ;  /* 0x0000000000127805 */ /* 0x000fe2000001ff00 */
[----:B------:R-:W1:Y:S01]  /*13b0*/  LDC R12, c[0x0][0x28c] ;  /* 0x0000a300ff0c7b82 */ /* 0x000e620000000800 */
[----:B----4-:R-:W4:Y:S01]  /*13c0*/  SHFL.IDX PT, R16, R16, RZ, 0x1f ;  /* 0x00001fff10107589 */ /* 0x010f2200000e0000 */
[----:B------:R-:W-:-:S02]  /*13d0*/  CS2R R20, SRZ ;  /* 0x0000000000147805 */ /* 0x000fc4000001ff00 */
[----:B------:R-:W-:Y:S02]  /*13e0*/  CS2R R22, SRZ ;  /* 0x0000000000167805 */ /* 0x000fe4000001ff00 */
[----:B------:R-:W-:Y:S02]  /*13f0*/  CS2R R104, SRZ ;  /* 0x0000000000687805 */ /* 0x000fe4000001ff00 */
[----:B------:R-:W-:Y:S02]  /*1400*/  CS2R R106, SRZ ;  /* 0x00000000006a7805 */ /* 0x000fe4000001ff00 */
[----:B------:R-:W-:Y:S02]  /*1410*/  CS2R R108, SRZ ;  /* 0x00000000006c7805 */ /* 0x000fe4000001ff00 */
[----:B------:R-:W-:Y:S02]  /*1420*/  CS2R R110, SRZ ;  /* 0x00000000006e7805 */ /* 0x000fe4000001ff00 */
        /* <DEDUP_REMOVED lines=16> */
[----:B-1----:R-:W-:Y:S02]  /*1530*/  ISETP.GE.AND P0, PT, R12, 0x1, PT ;  /* 0x000000010c00780c */ /* 0x002fe40003f06270 */
[----:B------:R-:W-:Y:S02]  /*1540*/  CS2R R12, SRZ ;  /* 0x00000000000c7805 */ /* 0x000fe4000001ff00 */
[----:B----4-:R-:W-:-:S02]  /*1550*/  R2UR UR8, R16 ;  /* 0x00000000100872ca */ /* 0x010fc400000e0000 */
        /* <DEDUP_REMOVED lines=11> */
[----:B------:R-:W-:Y:S01]  /*1610*/  CS2R R164, SRZ ;  /* 0x0000000000a47805 */ /* 0x000fe2000001ff00 */
[----:B------:R-:W-:Y:S01]  /*1620*/  ULEA.HI UR10, UR8, UR8, URZ, 0x1 ;  /* 0x00000008080a7291 */ /* 0x000fe2000f8f083f */
[----:B------:R-:W-:-:S02]  /*1630*/  CS2R R166, SRZ ;  /* 0x0000000000a67805 */ /* 0x000fc4000001ff00 */
[----:B------:R-:W-:Y:S02]  /*1640*/  CS2R R168, SRZ ;  /* 0x0000000000a87805 */ /* 0x000fe4000001ff00 */
[----:B------:R-:W-:Y:S01]  /*1650*/  CS2R R170, SRZ ;  /* 0x0000000000aa7805 */ /* 0x000fe2000001ff00 */
[----:B------:R-:W-:Y:S01]  /*1660*/  ULOP3.LUT UR11, UR10, 0xffffe, URZ, 0xc0, !UPT ;  /* 0x000ffffe0a0b7892 */ /* 0x000fe2000f8ec03f */
[----:B------:R-:W-:Y:S01]  /*1670*/  IMAD.U32 R177, RZ, RZ, UR4 ;  /* 0x00000004ffb17e24 */ /* 0x000fe2000f8e00ff */
[----:B0-----:R-:W-:Y:S01]  /*1680*/  ULEA UR10, UR13, UR12, 0x18 ;  /* 0x0000000c0d0a7291 */ /* 0x001fe2000f8ec03f */
[----:B------:R-:W-:Y:S01]  /*1690*/  CS2R R96, SRZ ;  /* 0x0000000000607805 */ /* 0x000fe2000001ff00 */
[----:B------:R-:W-:Y:S01]  /*16a0*/  UIADD3 UR11, UR8, -UR11, URZ ;  /* 0x8000000b080b7290 */ /* 0x000fe2000fffe03f */
[----:B------:R-:W-:Y:S02]  /*16b0*/  CS2R R98, SRZ ;  /* 0x0000000000627805 */ /* 0x000fe4000001ff00 */
[----:B------:R-:W-:Y:S01]  /*16c0*/  CS2R R100, SRZ ;  /* 0x0000000000647805 */ /* 0x000fe2000001ff00 */
[----:B------:R-:W-:Y:S01]  /*16d0*/  UMOV UR8, URZ ;  /* 0x0000003f00087c82 */ /* 0x000fe20008000000 */
[----:B------:R-:W-:Y:S01]  /*16e0*/  ULEA UR11, UR11, UR10, 0xc ;  /* 0x0000000a0b0b7291 */ /* 0x000fe2000f8e603f */
[----:B------:R-:W-:-:S02]  /*16f0*/  CS2R R102, SRZ ;  /* 0x0000000000667805 */ /* 0x000fc4000001ff00 */
[----:B------:R-:W-:Y:S02]  /*1700*/  CS2R R88, SRZ ;  /* 0x0000000000587805 */ /* 0x000fe4000001ff00 */
[----:B------:R-:W-:Y:S01]  /*1710*/  CS2R R90, SRZ ;  /* 0x00000000005a7805 */ /* 0x000fe2000001ff00 */
[----:B------:R-:W-:Y:S01]  /*1720*/  UIADD3 UR11, UR11, 0x180, URZ ;  /* 0x000001800b0b7890 */ /* 0x000fe2000fffe03f */
[----:B------:R-:W-:Y:S02]  /*1730*/  CS2R R92, SRZ ;  /* 0x00000000005c7805 */ /* 0x000fe4000001ff00 */
[----:B------:R-:W-:Y:S02]  /*1740*/  CS2R R94, SRZ ;  /* 0x00000000005e7805 */ /* 0x000fe4000001ff00 */
[----:B------:R-:W-:Y:S01]  /*1750*/  CS2R R80, SRZ ;  /* 0x0000000000507805 */ /* 0x000fe2000001ff00 */
[----:B------:R-:W-:Y:S01]  /*1760*/  USHF.R.U32.HI UR11, URZ, 0x4, UR11 ;  /* 0x000000043f0b7899 */ /* 0x000fe2000801160b */
[----:B------:R-:W-:-:S02]  /*1770*/  CS2R R82, SRZ ;  /* 0x0000000000527805 */ /* 0x000fc4000001ff00 */
[----:B------:R-:W-:Y:S02]  /*1780*/  CS2R R84, SRZ ;  /* 0x0000000000547805 */ /* 0x000fe4000001ff00 */
[----:B------:R-:W-:Y:S01]  /*1790*/  CS2R R86, SRZ ;  /* 0x0000000000567805 */ /* 0x000fe2000001ff00 */
[----:B------:R-:W-:Y:S01]  /*17a0*/  ULOP3.LUT UR11, UR11, 0x3fff, URZ, 0xc0, !UPT ;  /* 0x00003fff0b0b7892 */ /* 0x000fe2000f8ec03f */
        /* <DEDUP_REMOVED lines=23> */
[----:B--2---:R-:W-:Y:S02]  /*1920*/  CS2R R38, SRZ ;  /* 0x0000000000267805 */ /* 0x004fe4000001ff00 */
[----:B------:R-:W-:Y:S02]  /*1930*/  CS2R R24, SRZ ;  /* 0x0000000000187805 */ /* 0x000fe4000001ff00 */
[----:B------:R-:W-:Y:S02]  /*1940*/  CS2R R26, SRZ ;  /* 0x00000000001a7805 */ /* 0x000fe4000001ff00 */
[----:B------:R-:W-:Y:S02]  /*1950*/  CS2R R28, SRZ ;  /* 0x00000000001c7805 */ /* 0x000fe4000001ff00 */
[----:B------:R-:W-:Y:S01]  /*1960*/  CS2R R30, SRZ ;  /* 0x00000000001e7805 */ /* 0x000fe2000001ff00 */
[----:B------:R-:W-:Y:S06]  /*1970*/  @!P0 BRA `(.L_x_18) ;  /* 0x0000000c00b08947 */ /* 0x000fec0003800000 */
[----:B------:R-:W-:-:S13]  /*1980*/  ISETP.NE.AND P1, PT, R172, 0x3, PT ;  /* 0x00000003ac00780c */ /* 0x000fda0003f25270 */
[----:B------:R-:W-:Y:S05]  /*1990*/  @!P1 BRA `(.L_x_19) ;  /* 0x0000000000049947 */ /* 0x000fea0003800000 */
[----:B------:R-:W-:Y:S01]  /*19a0*/  BPT.TRAP 0x1 ;  /* 0x000000040000795c */ /* 0x000fe20000300000 */
.L_x_19:
[----:B------:R-:W-:Y:S01]  /*19b0*/  ULEA UR7, UR5, UR10, 0x3 ;  /* 0x0000000a05077291 */ /* 0x000fe2000f8e183f */
[----:B------:R-:W-:-:S05]  /*19c0*/  IMAD.U32 R13, RZ, RZ, UR4 ;  /* 0x00000004ff0d7e24 */ /* 0x000fca000f8e00ff */
[----:B------:R-:W-:-:S04]  /*19d0*/  SHF.L.U32 R13, R13, 0x1f, RZ ;  /* 0x0000001f0d0d7819 */ /* 0x000fc800000006ff */
[----:B------:R0:W1:Y:S01]  /*19e0*/  SYNCS.PHASECHK.TRANS64.TRYWAIT P0, [UR7], R13 ;  /* 0x0000000dff0075a7 */ /* 0x0000620008000147 */
[----:B------:R-:W-:Y:S05]  /*19f0*/  @!P1 BRA `(.L_x_20) ;  /* 0x0000000000049947 */ /* 0x000fea0003800000 */
[----:B------:R-:W-:Y:S01]  /*1a00*/  BPT.TRAP 0x1 ;  /* 0x000000040000795c */ /* 0x000fe20000300000 */
.L_x_20:
[----:B------:R-:W-:Y:S01]  /*1a10*/  UMOV UR6, 0x2 ;  /* 0x0000000200067882 */ /* 0x000fe20000000000 */
[----:B------:R-:W-:Y:S01]  /*1a20*/  IMAD.MOV.U32 R12, RZ, RZ, RZ ;  /* 0x000000ffff0c7224 */ /* 0x000fe200078e00ff */
[----:B-1----:R-:W-:Y:S06]  /*1a30*/  @P0 BRA `(.L_x_21) ;  /* 0x0000000000080947 */ /* 0x002fec0003800000 */
[----:B------:R-:W1:Y:S02]  /*1a40*/  SYNCS.PHASECHK.TRANS64.TRYWAIT P0, [UR7], R13 ;  /* 0x0000000dff0075a7 */ /* 0x000e640008000147 */
[----:B-1----:R-:W-:Y:S05]  /*1a50*/  @!P0 BRA `(.L_x_22) ;  /* 0x0000009c00f08947 */ /* 0x002fea0003800000 */
.L_x_21:
[----:B------:R-:W-:Y:S01]  /*1a60*/  UIADD3 UR7, UR10, 0x27180, URZ ;  /* 0x000271800a077890 */ /* 0x000fe2000fffe03f */
[----:B------:R-:W-:Y:S01]  /*1a70*/  WARPGROUP.ARRIVE ;  /* 0x00000000000079c5 */ /* 0x000fe20000000000 */
[----:B------:R-:W-:Y:S01]  /*1a80*/  ULOP3.LUT UR12, UR11, 0x10000, URZ, 0xfc, !UPT ;  /* 0x000100000b0c7892 */ /* 0x000fe2000f8efc3f */
[----:B01----:R-:W-:Y:S01]  /*1a90*/  IMAD.MOV.U32 R13, RZ, RZ, RZ ;  /* 0x000000ffff0d7224 */ /* 0x003fe200078e00ff */
[----:B------:R-:W-:Y:S01]  /*1aa0*/  USHF.R.U32.HI UR7, URZ, 0x4, UR7 ;  /* 0x000000043f077899 */ /* 0x000fe20008011607 */
[----:B------:R-:W-:Y:S01]  /*1ab0*/  CS2R R14, SRZ ;  /* 0x00000000000e7805 */ /* 0x000fe2000001ff00 */
[----:B------:R-:W-:Y:S01]  /*1ac0*/  UIMAD UR12, UR5, 0x300, UR12 ;  /* 0x00000300050c78a4 */ /* 0x000fe2000f8e020c */
[----:B------:R-:W-:Y:S01]  /*1ad0*/  CS2R R16, SRZ ;  /* 0x0000000000107805 */ /* 0x000fe2000001ff00 */
[----:B------:R-:W-:Y:S01]  /*1ae0*/  ULOP3.LUT UR7, UR7, 0x3fff, URZ, 0xc0, !UPT ;  /* 0x00003fff07077892 */ /* 0x000fe2000f8ec03f */
[----:B------:R-:W-:Y:S01]  /*1af0*/  CS2R R18, SRZ ;  /* 0x0000000000127805 */ /* 0x000fe2000001ff00 */
[----:B------:R-:W-:Y:S01]  /*1b00*/  UMOV UR13, 0x80000020 ;  /* 0x80000020000d7882 */ /* 0x000fe20000000000 */
[----:B------:R-:W-:Y:S01]  /*1b10*/  UMOV UR15, 0x80000020 ;  /* 0x80000020000f7882 */ /* 0x000fe20000000000 */
[----:B------:R-:W-:Y:S01]  /*1b20*/  ULOP3.LUT UR7, UR7, 0x10000, URZ, 0xfc, !UPT ;  /* 0x0001000007077892 */ /* 0x000fe2000f8efc3f */
[----:B------:R-:W-:Y:S01]  /*1b30*/  CS2R R20, SRZ ;  /* 0x0000000000147805 */ /* 0x000fe2000001ff00 */
[----:B------:R-:W-:Y:S01]  /*1b40*/  UMOV UR16, UR12 ;  /* 0x0000000c00107c82 */ /* 0x000fe20008000000 */
[----:B------:R-:W-:Y:S01]  /*1b50*/  UMOV UR17, UR13 ;  /* 0x0000000d00117c82 */ /* 0x000fe20008000000 */
[----:B------:R-:W-:Y:S01]  /*1b60*/  UIMAD UR14, UR5, 0x140, UR7 ;  /* 0x00000140050e78a4 */ /* 0x000fe2000f8e0207 */
[----:B------:R-:W-:Y:S01]  /*1b70*/  CS2R R22, SRZ ;  /* 0x0000000000167805 */ /* 0x000fe2000001ff00 */
[----:B------:R-:W-:Y:S01]  /*1b80*/  UMOV UR19, 0x80000020 ;  /* 0x8000002000137882 */ /* 0x000fe20000000000 */
[----:B------:R-:W-:Y:S01]  /*1b90*/  UMOV UR20, UR12 ;  /* 0x0000000c00147c82 */ /* 0x000fe20008000000 */
[----:B------:R-:W-:Y:S01]  /*1ba0*/  UIADD3 UR18, UR14, 0x40, URZ ;  /* 0x000000400e127890 */ /* 0x000fe2000fffe03f */
[----:B------:R-:W-:Y:S01]  /*1bb0*/  CS2R R104, SRZ ;  /* 0x0000000000687805 */ /* 0x000fe2000001ff00 */
[----:B------:R-:W-:Y:S01]  /*1bc0*/  UIADD3 UR22, UR14, 0x80, URZ ;  /* 0x000000800e167890 */ /* 0x000fe2000fffe03f */
[----:B------:R-:W-:Y:S01]  /*1bd0*/  CS2R R106, SRZ ;  /* 0x00000000006a7805 */ /* 0x000fe2000001ff00 */
[----:B------:R-:W-:-:S02]  /*1be0*/  UIADD3 UR26, UR14, 0xc0, URZ ;  /* 0x000000c00e1a7890 */ /* 0x000fc4000fffe03f */
[----:B------:R-:W-:Y:S01]  /*1bf0*/  QGMMA.64x16x32.F32.E4M3.E4M3 R96, gdesc[UR12], RZ, !UPT ;  /* 0x002000000c6079f3 */ /* 0x000fe2000c7008ff */
[----:B------:R-:W-:Y:S01]  /*1c00*/  UIADD3 UR30, UR14, 0x100, URZ ;  /* 0x000001000e1e7890 */ /* 0x000fe2000fffe03f */
[----:B------:R-:W-:Y:S01]  /*1c10*/  CS2R R108, SRZ ;  /* 0x00000000006c7805 */ /* 0x000fe2000001ff00 */
[----:B------:R-:W-:Y:S01]  /*1c20*/  UMOV UR21, UR13 ;  /* 0x0000000d00157c82 */ /* 0x000fe20008000000 */
[----:B------:R-:W-:Y:S01]  /*1c30*/  UMOV UR23, 0x80000020 ;  /* 0x8000002000177882 */ /* 0x000fe20000000000 */
[----:B------:R-:W-:Y:S01]  /*1c40*/  QGMMA.64x16x32.F32.E4M3.E4M3 R80, gdesc[UR16], RZ, !UPT ;  /* 0x00200000105079f3 */ /* 0x000fe2000c7008ff */
[----:B------:R-:W-:Y:S01]  /*1c50*/  UMOV UR24, UR12 ;  /* 0x0000000c00187c82 */ /* 0x000fe20008000000 */
[----:B------:R-:W-:Y:S01]  /*1c60*/  UMOV UR25, UR13 ;  /* 0x0000000d00197c82 */ /* 0x000fe20008000000 */
[----:B------:R-:W-:Y:S01]  /*1c70*/  UMOV UR27, 0x80000020 ;  /* 0x80000020001b7882 */ /* 0x000fe20000000000 */
[----:B------:R-:W-:Y:S01]  /*1c80*/  QGMMA.64x16x32.F32.E4M3.E4M3 R64, gdesc[UR20], RZ, !UPT ;  /* 0x00200000144079f3 */ /* 0x000fe2000c7008ff */
[----:B------:R-:W-:Y:S01]  /*1c90*/  UMOV UR28, UR12 ;  /* 0x0000000c001c7c82 */ /* 0x000fe20008000000 */
[----:B------:R-:W-:Y:S01]  /*1ca0*/  UMOV UR29, UR13 ;  /* 0x0000000d001d7c82 */ /* 0x000fe20008000000 */
[----:B------:R-:W-:Y:S01]  /*1cb0*/  UMOV UR31, 0x80000020 ;  /* 0x80000020001f7882 */ /* 0x000fe20000000000 */
[----:B------:R-:W-:Y:S01]  /*1cc0*/  QGMMA.64x16x32.F32.E4M3.E4M3 R48, gdesc[UR24], RZ, !UPT ;  /* 0x00200000183079f3 */ /* 0x000fe2000c7008ff */
[----:B------:R-:W-:Y:S01]  /*1cd0*/  UIADD3 UR7, UR12, 0x200, URZ ;  /* 0x000002000c077890 */ /* 0x000fe2000fffe03f */
[----:B------:R-:W-:-:S02]  /*1ce0*/  CS2R R110, SRZ ;  /* 0x00000000006e7805 */ /* 0x000fc4000001ff00 */
[----:B------:R-:W-:Y:S01]  /*1cf0*/  CS2R R112, SRZ ;  /* 0x0000000000707805 */ /* 0x000fe2000001ff00 */
[----:B------:R-:W-:Y:S01]  /*1d00*/  QGMMA.64x16x32.F32.E4M3.E4M3 R32, gdesc[UR28], RZ, !UPT ;  /* 0x002000001c2079f3 */ /* 0x000fe2000c7008ff */
[----:B------:R-:W-:Y:S01]  /*1d10*/  UMOV UR29, 0x80000020 ;  /* 0x80000020001d7882 */ /* 0x000fe20000000000 */
[----:B------:R-:W-:Y:S01]  /*1d20*/  CS2R R114, SRZ ;  /* 0x0000000000727805 */ /* 0x000fe2000001ff00 */
[----:B------:R-:W-:Y:S01]  /*1d30*/  UMOV UR25, UR29 ;  /* 0x0000001d00197c82 */ /* 0x000fe20008000000 */
[----:B------:R-:W-:Y:S01]  /*1d40*/  UMOV UR28, UR7 ;  /* 0x00000007001c7c82 */ /* 0x000fe20008000000 */
[----:B------:R-:W-:Y:S01]  /*1d50*/  UMOV UR21, UR29 ;  /* 0x0000001d00157c82 */ /* 0x000fe20008000000 */
[----:B------:R-:W-:Y:S01]  /*1d60*/  UMOV UR24, UR28 ;  /* 0x0000001c00187c82 */ /* 0x000fe20008000000 */
[----:B------:R-:W-:Y:S01]  /*1d70*/  QGMMA.64x16x32.F32.E4M3.E4M3 R24, gdesc[UR28], RZ, !UPT ;  /* 0x002000001c1879f3 */ /* 0x000fe2000c7008ff */
[----:B------:R-:W-:Y:S01]  /*1d80*/  UMOV UR20, UR28 ;  /* 0x0000001c00147c82 */ /* 0x000fe20008000000 */
[----:B------:R-:W-:Y:S01]  /*1d90*/  UMOV UR16, UR28 ;  /* 0x0000001c00107c82 */ /* 0x000fe20008000000 */
[----:B------:R-:W-:Y:S01]  /*1da0*/  UMOV UR17, UR29 ;  /* 0x0000001d00117c82 */ /* 0x000fe20008000000 */
[----:B------:R-:W-:Y:S01]  /*1db0*/  QGMMA.64x16x32.F32.E4M3.E4M3 R40, gdesc[UR24], RZ, !UPT ;  /* 0x00200000182879f3 */ /* 0x000fe2000c7008ff */
[----:B------:R-:W-:Y:S01]  /*1dc0*/  UMOV UR30, UR14 ;  /* 0x0000000e001e7c82 */ /* 0x000fe20008000000 */
[----:B------:R-:W-:Y:S01]  /*1dd0*/  UMOV UR31, UR15 ;  /* 0x0000000f001f7c82 */ /* 0x000fe20008000000 */
[----:B------:R-:W-:Y:S01]  /*1de0*/  UIADD3 UR26, UR14, 0x82, URZ ;  /* 0x000000820e1a7890 */ /* 0x000fe2000fffe03f */
[----:B------:R-:W-:Y:S01]  /*1df0*/  QGMMA.64x16x32.F32.E4M3.E4M3 R56, gdesc[UR20], RZ, !UPT ;  /* 0x00200000143879f3 */ /* 0x000fe2000c7008ff */
[----:B------:R-:W-:Y:S01]  /*1e00*/  UIADD3 UR22, UR14, 0x42, URZ ;  /* 0x000000420e167890 */ /* 0x000fe2000fffe03f */
[----:B------:R-:W-:Y:S01]  /*1e10*/  CS2R R116, SRZ ;  /* 0x0000000000747805 */ /* 0x000fe2000001ff00 */
        /* <DEDUP_REMOVED lines=9> */
[----:B------:R-:W-:Y:S01]  /*1eb0*/  CS2R R122, SRZ ;  /* 0x00000000007a7805 */ /* 0x000fe2000001ff00 */
[----:B------:R-:W-:Y:S01]  /*1ec0*/  UMOV UR17, 0x80000020 ;  /* 0x8000002000117882 */ /* 0x000fe20000000000 */
[----:B------:R-:W-:Y:S01]  /*1ed0*/  UMOV UR19, 0x80000020 ;  /* 0x8000002000137882 */ /* 0x000fe20000000000 */
[----:B------:R-:W-:Y:S01]  /*1ee0*/  UMOV UR20, UR16 ;  /* 0x0000001000147c82 */ /* 0x000fe20008000000 */
[----:B------:R-:W-:Y:S01]  /*1ef0*/  UMOV UR21, UR17 ;  /* 0x0000001100157c82 */ /* 0x000fe20008000000 */
[----:B------:R-:W-:Y:S01]  /*1f00*/  UMOV UR23, 0x80000020 ;  /* 0x8000002000177882 */ /* 0x000fe20000000000 */
[----:B------:R-:W-:Y:S01]  /*1f10*/  UMOV UR24, UR16 ;  /* 0x0000001000187c82 */ /* 0x000fe20008000000 */
[----:B------:R-:W-:Y:S01]  /*1f20*/  UMOV UR25, UR17 ;  /* 0x0000001100197c82 */ /* 0x000fe20008000000 */
[----:B------:R-:W-:Y:S01]  /*1f30*/  QGMMA.64x16x32.F32.E4M3.E4M3 R96, gdesc[UR16], R96 ;  /* 0x00200000106079f3 */ /* 0x000fe20008700860 */
[----:B------:R-:W-:Y:S01]  /*1f40*/  UMOV UR27, 0x80000020 ;  /* 0x80000020001b7882 */ /* 0x000fe20000000000 */
[----:B------:R-:W-:Y:S01]  /*1f50*/  UMOV UR28, UR16 ;  /* 0x00000010001c7c82 */ /* 0x000fe20008000000 */
[----:B------:R-:W-:Y:S01]  /*1f60*/  UMOV UR29, UR17 ;  /* 0x00000011001d7c82 */ /* 0x000fe20008000000 */
[----:B------:R-:W-:Y:S01]  /*1f70*/  UMOV UR31, 0x80000020 ;  /* 0x80000020001f7882 */ /* 0x000fe20000000000 */
[----:B------:R-:W-:Y:S01]  /*1f80*/  QGMMA.64x16x32.F32.E4M3.E4M3 R80, gdesc[UR20], R80 ;  /* 0x00200000145079f3 */ /* 0x000fe20008700850 */
[----:B------:R-:W-:Y:S01]  /*1f90*/  UMOV UR12, UR16 ;  /* 0x00000010000c7c82 */ /* 0x000fe20008000000 */
[----:B------:R-:W-:Y:S01]  /*1fa0*/  UMOV UR13, UR17 ;  /* 0x00000011000d7c82 */ /* 0x000fe20008000000 */
[----:B------:R-:W-:Y:S01]  /*1fb0*/  UMOV UR15, 0x80000020 ;  /* 0x80000020000f7882 */ /* 0x000fe20000000000 */
[----:B------:R-:W-:Y:S01]  /*1fc0*/  QGMMA.64x16x32.F32.E4M3.E4M3 R64, gdesc[UR24], R64 ;  /* 0x00200000184079f3 */ /* 0x000fe20008700840 */
[----:B------:R-:W-:-:S02]  /*1fd0*/  CS2R R124, SRZ ;  /* 0x00000000007c7805 */ /* 0x000fc4000001ff00 */
[----:B------:R-:W-:Y:S02]  /*1fe0*/  CS2R R126, SRZ ;  /* 0x00000000007e7805 */ /* 0x000fe4000001ff00 */
[----:B------:R-:W-:Y:S01]  /*1ff0*/  CS2R R128, SRZ ;  /* 0x0000000000807805 */ /* 0x000fe2000001ff00 */
[----:B------:R-:W-:Y:S01]  /*2000*/  QGMMA.64x16x32.F32.E4M3.E4M3 R48, gdesc[UR28], R48 ;  /* 0x002000001c3079f3 */ /* 0x000fe20008700830 */
[----:B------:R-:W-:Y:S02]  /*2010*/  CS2R R130, SRZ ;  /* 0x0000000000827805 */ /* 0x000fe4000001ff00 */
[----:B------:R-:W-:Y:S02]  /*2020*/  CS2R R132, SRZ ;  /* 0x0000000000847805 */ /* 0x000fe4000001ff00 */
[----:B------:R-:W-:Y:S01]  /*2030*/  CS2R R134, SRZ ;  /* 0x0000000000867805 */ /* 0x000fe2000001ff00 */
[----:B------:R-:W-:Y:S01]  /*2040*/  QGMMA.64x16x32.F32.E4M3.E4M3 R32, gdesc[UR12], R32 ;  /* 0x002000000c2079f3 */ /* 0x000fe20008700820 */
[----:B------:R-:W-:Y:S01]  /*2050*/  UMOV UR12, UR7 ;  /* 0x00000007000c7c82 */ /* 0x000fe20008000000 */
[----:B------:R-:W-:Y:S01]  /*2060*/  ULDC UR7, c[0x0][0x50c] ;  /* 0x0001430000077ab9 */ /* 0x000fe20000000800 */
[----:B------:R-:W-:Y:S01]  /*2070*/  UMOV UR13, 0x80000020 ;  /* 0x80000020000d7882 */ /* 0x000fe20000000000 */
[----:B------:R-:W-:Y:S01]  /*2080*/  UISETP.NE.AND UP0, UPT, UR7, 0x2, UPT ;  /* 0x000000020700788c */ /* 0x000fe2000bf05270 */
[----:B------:R-:W-:Y:S01]  /*2090*/  CS2R R136, SRZ ;  /* 0x0000000000887805 */ /* 0x000fe2000001ff00 */
[----:B------:R-:W-:Y:S01]  /*20a0*/  UMOV UR28, UR12 ;  /* 0x0000000c001c7c82 */ /* 0x000fe20008000000 */
[----:B------:R-:W-:Y:S01]  /*20b0*/  UMOV UR29, UR13 ;  /* 0x0000000d001d7c82 */ /* 0x000fe20008000000 */
[----:B------:R-:W-:Y:S01]  /*20c0*/  USEL UR7, URZ, 0x1, UP0 ;  /* 0x000000013f077887 */ /* 0x000fe20008000000 */
[----:B------:R-:W-:Y:S01]  /*20d0*/  QGMMA.64x16x32.F32.E4M3.E4M3 R24, gdesc[UR12], R24 ;  /* 0x002000000c1879f3 */ /* 0x000fe20008700818 */
[----:B------:R-:W-:Y:S01]  /*20e0*/  UMOV UR24, UR12 ;  /* 0x0000000c00187c82 */ /* 0x000fe20008000000 */
[----:B------:R-:W-:Y:S01]  /*20f0*/  UMOV UR25, UR13 ;  /* 0x0000000d00197c82 */ /* 0x000fe20008000000 */
[----:B------:R-:W-:Y:S01]  /*2100*/  UMOV UR20, UR12 ;  /* 0x0000000c00147c82 */ /* 0x000fe20008000000 */
[----:B------:R-:W-:Y:S01]  /*2110*/  QGMMA.64x16x32.F32.E4M3.E4M3 R40, gdesc[UR28], R40 ;  /* 0x002000001c2879f3 */ /* 0x000fe20008700828 */
[----:B------:R-:W-:Y:S01]  /*2120*/  ISETP.NE.AND P0, PT, RZ, UR7, PT ;  /* 0x00000007ff007c0c */ /* 0x000fe2000bf05270 */
[----:B------:R-:W-:Y:S01]  /*2130*/  UMOV UR21, UR13 ;  /* 0x0000000d00157c82 */ /* 0x000fe20008000000 */
[----:B------:R-:W-:Y:S01]  /*2140*/  UMOV UR14, UR18 ;  /* 0x00000012000e7c82 */ /* 0x000fe20008000000 */
[----:B------:R-:W-:Y:S01]  /*2150*/  QGMMA.64x16x32.F32.E4M3.E4M3 R56, gdesc[UR24], R56 ;  /* 0x00200000183879f3 */ /* 0x000fe20008700838 */
[----:B------:R-:W-:Y:S01]  /*2160*/  UMOV UR15, UR19 ;  /* 0x00000013000f7c82 */ /* 0x000fe20008000000 */
[----:B------:R-:W-:-:S02]  /*2170*/  CS2R R138, SRZ ;  /* 0x00000000008a7805 */ /* 0x000fc4000001ff00 */
[----:B------:R-:W-:Y:S01]  /*2180*/  CS2R R140, SRZ ;  /* 0x00000000008c7805 */ /* 0x000fe2000001ff00 */
[----:B------:R-:W-:Y:S01]  /*2190*/  QGMMA.64x16x32.F32.E4M3.E4M3 R72, gdesc[UR20], R72 ;  /* 0x00200000144879f3 */ /* 0x000fe20008700848 */
[----:B------:R-:W-:Y:S02]  /*21a0*/  CS2R R142, SRZ ;  /* 0x00000000008e7805 */ /* 0x000fe4000001ff00 */
[----:B------:R-:W-:Y:S02]  /*21b0*/  CS2R R144, SRZ ;  /* 0x0000000000907805 */ /* 0x000fe4000001ff00 */
[----:B------:R-:W-:Y:S01]  /*21c0*/  CS2R R146, SRZ ;  /* 0x0000000000927805 */ /* 0x000fe2000001ff00 */
[----:B------:R-:W-:Y:S01]  /*21d0*/  QGMMA.64x16x32.F32.E4M3.E4M3 R88, gdesc[UR12], R88, gsb0 ;  /* 0x002000000c5879f3 */ /* 0x000fe20008000858 */
        /* <DEDUP_REMOVED lines=11> */
[----:B------:R-:W-:Y:S01]  /*2290*/  CS2R R170, SRZ ;  /* 0x0000000000aa7805 */ /* 0x000fe2000001ff00 */
[----:B------:R-:W-:Y:S06]  /*22a0*/  @!P0 BRA `(.L_x_23) ;  /* 0x0000000400488947 */ /* 0x000fec0003800000 */
[----:B------:R-:W-:Y:S02]  /*22b0*/  WARPGROUP.DEPBAR.LE gsb0, 0x0 ;  /* 0x00008000000079c5 */ /* 0x000fe40000010000 */
[----:B------:R-:W-:-:S01]  /*22c0*/  FADD R171, RZ, R96 ;  /* 0x00000060ffab7221 */ /* 0x000fc20000000000 */
[----:B------:R-:W-:Y:S01]  /*22d0*/  FADD R170, RZ, R97 ;  /* 0x00000061ffaa7221 */ /* 0x000fe20000000000 */
        /* <DEDUP_REMOVED lines=78> */
[----:B------:R-:W-:-:S06]  /*27c0*/  UMOV UR6, URZ ;  /* 0x0000003f00067c82 */ /* 0x000fcc0008000000 */
.L_x_23:
[----:B------:R-:W-:-:S04]  /*27d0*/  UIADD3 UR34, UR5, 0x1, URZ ;  /* 0x0000000105227890 */ /* 0x000fc8000fffe03f */
[----:B------:R-:W-:-:S04]  /*27e0*/  UISETP.NE.AND UP0, UPT, UR34, 0xd, UPT ;  /* 0x0000000d2200788c */ /* 0x000fc8000bf05270 */
[----:B------:R-:W-:Y:S02]  /*27f0*/  USEL UR8, URZ, 0x1, UP0 ;  /* 0x000000013f087887 */ /* 0x000fe40008000000 */
[----:B------:R-:W-:Y:S02]  /*2800*/  USEL UR34, UR34, URZ, UP0 ;  /* 0x0000003f22227287 */ /* 0x000fe40008000000 */
[----:B------:R-:W-:-:S06]  /*2810*/  ULOP3.LUT UR8, UR4, UR8, URZ, 0x3c, !UPT ;  /* 0x0000000804087292 */ /* 0x000fcc000f8e3c3f */
[----:B------:R-:W-:Y:S01]  /*2820*/  IMAD.U32 R177, RZ, RZ, UR8 ;  /* 0x00000008ffb17e24 */ /* 0x000fe2000f8e00ff */
[----:B------:R-:W-:-:S06]  /*2830*/  UMOV UR8, 0x1 ;  /* 0x0000000100087882 */ /* 0x000fcc0000000000 */
.L_x_18:
[----:B------:R-:W-:-:S04]  /*2840*/  UISETP.LT.AND UP0, UPT, UR9, 0x1, UPT ;  /* 0x000000010900788c */ /* 0x000fc8000bf01270 */
[----:B------:R-:W-:-:S04]  /*2850*/  USEL UR12, UR9, 0x1, UP0 ;  /* 0x00000001090c7887 */ /* 0x000fc80008000000 */
[----:B------:R-:W-:-:S04]  /*2860*/  UIADD3 UR12, UR9, -UR12, URZ ;  /* 0x8000000c090c7290 */ /* 0x000fc8000fffe03f */
[----:B------:R-:W-:-:S06]  /*2870*/  UISETP.GE.AND UP0, UPT, UR12, 0x1, UPT ;  /* 0x000000010c00788c */ /* 0x000fcc000bf06270 */
[----:B------:R-:W-:-:S13]  /*2880*/  PLOP3.LUT P0, PT, PT, PT, UP0, 0x80, 0x0 ;  /* 0x000000000000781c */ /* 0x000fda0003f0f008 */
[----:B------:R-:W-:Y:S05]  /*2890*/  @!P0 BRA `(.L_x_24) ;  /* 0x0000000c00708947 */ /* 0x000fea0003800000 */
[----:B------:R-:W-:Y:S01]  /*28a0*/  IMAD.U32 R173, RZ, RZ, UR12 ;  /* 0x0000000cffad7e24 */ /* 0x000fe2000f8e00ff */
[----:B------:R-:W-:Y:S01]  /*28b0*/  ULDC UR35, c[0x0][0x50c] ;  /* 0x0001430000237ab9 */ /* 0x000fe20000000800 */
[----:B------:R-:W-:-:S07]  /*28c0*/  IMAD.U32 R174, RZ, RZ, UR5 ;  /* 0x00000005ffae7e24 */ /* 0x000fce000f8e00ff */
.L_x_32:
[----:B------:R-:W-:-:S13]  /*28d0*/  ISETP.NE.AND P1, PT, R172, 0x3, PT ;  /* 0x00000003ac00780c */ /* 0x000fda0003f25270 */
[----:B------:R-:W-:Y:S05]  /*28e0*/  @!P1 BRA `(.L_x_25) ;  /* 0x0000000000049947 */ /* 0x000fea0003800000 */
[----:B------:R-:W-:Y:S01]  /*28f0*/  BPT.TRAP 0x1 ;  /* 0x000000040000795c */ /* 0x000fe20000300000 */
.L_x_25:
[----:B------:R-:W0:Y:S01]  /*2900*/  S2UR UR12, SR_CgaCtaId ;  /* 0x00000000000c79c3 */ /* 0x000e220000008800 */
[----:B------:R-:W-:Y:S01]  /*2910*/  UMOV UR10, 0x400 ;  /* 0x00000400000a7882 */ /* 0x000fe20000000000 */
[----:B------:R-:W-:Y:S01]  /*2920*/  SHF.L.U32 R175, R177, 0x1f, RZ ;  /* 0x0000001fb1af7819 */ /* 0x000fe200000006ff */
[----:B0-----:R-:W-:-:S04]  /*2930*/  ULEA UR10, UR12, UR10, 0x18 ;  /* 0x0000000a0c0a7291 */ /* 0x001fc8000f8ec03f */
[----:B------:R-:W-:-:S09]  /*2940*/  ULEA UR12, UR34, UR10, 0x3 ;  /* 0x0000000a220c7291 */ /* 0x000fd2000f8e183f */
[----:B------:R0:W1:Y:S01]  /*2950*/  SYNCS.PHASECHK.TRANS64.TRYWAIT P0, [UR12], R175 ;  /* 0x000000afff0075a7 */ /* 0x000062000800014c */
[----:B------:R-:W-:Y:S05]  /*2960*/  @!P1 BRA `(.L_x_26) ;  /* 0x0000000000049947 */ /* 0x000fea0003800000 */
[----:B------:R-:W-:Y:S01]  /*2970*/  BPT.TRAP 0x1 ;  /* 0x000000040000795c */ /* 0x000fe20000300000 */
.L_x_26:
[----:B-1----:R-:W-:Y:S05]  /*2980*/  @P0 BRA `(.L_x_27) ;  /* 0x0000000000080947 */ /* 0x002fea0003800000 */
[----:B------:R-:W1:Y:S02]  /*2990*/  SYNCS.PHASECHK.TRANS64.TRYWAIT P0, [UR12], R175 ;  /* 0x000000afff0075a7 */ /* 0x000e64000800014c */
[----:B-1----:R-:W-:Y:S05]  /*29a0*/  @!P0 BRA `(.L_x_28) ;  /* 0x0000009000348947 */ /* 0x002fea0003800000 */
.L_x_27:
[----:B------:R-:W-:Y:S01]  /*29b0*/  UIADD3 UR12, UR10, 0x27180, URZ ;  /* 0x000271800a0c7890 */ /* 0x000fe2000fffe03f */
[----:B------:R-:W-:Y:S01]  /*29c0*/  WARPGROUP.ARRIVE ;  /* 0x00000000000079c5 */ /* 0x000fe20000000000 */
[----:B------:R-:W-:Y:S02]  /*29d0*/  UISETP.NE.AND UP0, UPT, UR7, URZ, UPT ;  /* 0x0000003f0700728c */ /* 0x000fe4000bf05270 */
[----:B------:R-:W-:Y:S02]  /*29e0*/  USHF.R.U32.HI UR12, URZ, 0x4, UR12 ;  /* 0x000000043f0c7899 */ /* 0x000fe4000801160c */
[----:B------:R-:W-:Y:S02]  /*29f0*/  USEL UR8, UR8, URZ, !UP0 ;  /* 0x0000003f08087287 */ /* 0x000fe4000c000000 */
[----:B------:R-:W-:Y:S02]  /*2a00*/  ULOP3.LUT UR12, UR12, 0x3fff, URZ, 0xc0, !UPT ;  /* 0x00003fff0c0c7892 */ /* 0x000fe4000f8ec03f */
[----:B------:R-:W-:-:S02]  /*2a10*/  ULOP3.LUT UR7, UR11, 0x10000, URZ, 0xfc, !UPT ;  /* 0x000100000b077892 */ /* 0x000fc4000f8efc3f */
[----:B------:R-:W-:Y:S02]  /*2a20*/  ULOP3.LUT UR12, UR12, 0x10000, URZ, 0xfc, !UPT ;  /* 0x000100000c0c7892 */ /* 0x000fe4000f8efc3f */
[----:B------:R-:W-:Y:S02]  /*2a30*/  UISETP.NE.U32.AND UP0, UPT, UR8, URZ, UPT ;  /* 0x0000003f0800728c */ /* 0x000fe4000bf05070 */
[----:B------:R-:W-:Y:S02]  /*2a40*/  UIMAD UR8, UR34, 0x140, UR12 ;  /* 0x00000140220878a4 */ /* 0x000fe4000f8e020c */
[----:B------:R-:W-:Y:S02]  /*2a50*/  UIMAD UR7, UR34, 0x300, UR7 ;  /* 0x00000300220778a4 */ /* 0x000fe4000f8e0207 */
[----:B------:R-:W-:Y:S01]  /*2a60*/  UIADD3 UR18, UR8, 0x40, URZ ;  /* 0x0000004008127890 */ /* 0x000fe2000fffe03f */
[----:B------:R-:W-:Y:S01]  /*2a70*/  UMOV UR13, 0x80000020 ;  /* 0x80000020000d7882 */ /* 0x000fe20000000000 */
[----:B------:R-:W-:-:S03]  /*2a80*/  UIADD3 UR22, UR8, 0x80, URZ ;  /* 0x0000008008167890 */ /* 0x000fc6000fffe03f */
[----:B------:R-:W-:Y:S01]  /*2a90*/  UMOV UR12, UR7 ;  /* 0x00000007000c7c82 */ /* 0x000fe20008000000 */
[----:B------:R-:W-:Y:S01]  /*2aa0*/  UMOV UR14, UR8 ;  /* 0x00000008000e7c82 */ /* 0x000fe20008000000 */
[----:B------:R-:W-:Y:S01]  /*2ab0*/  UMOV UR15, 0x80000020 ;  /* 0x80000020000f7882 */ /* 0x000fe20000000000 */
[----:B------:R-:W-:Y:S01]  /*2ac0*/  UIADD3 UR26, UR8, 0xc0, URZ ;  /* 0x000000c0081a7890 */ /* 0x000fe2000fffe03f */
[----:B------:R-:W-:Y:S01]  /*2ad0*/  QGMMA.64x16x32.F32.E4M3.E4M3 R96, gdesc[UR12], R96, UP0 ;  /* 0x002000000c6079f3 */ /* 0x000fe2000bf00860 */
[----:B------:R-:W-:Y:S01]  /*2ae0*/  UMOV UR16, UR12 ;  /* 0x0000000c00107c82 */ /* 0x000fe20008000000 */
[----:B------:R-:W-:Y:S01]  /*2af0*/  UMOV UR17, UR13 ;  /* 0x0000000d00117c82 */ /* 0x000fe20008000000 */
[----:B------:R-:W-:Y:S01]  /*2b00*/  UMOV UR19, 0x80000020 ;  /* 0x8000002000137882 */ /* 0x000fe20000000000 */
[----:B------:R-:W-:Y:S01]  /*2b10*/  UIADD3 UR30, UR8, 0x100, URZ ;  /* 0x00000100081e7890 */ /* 0x000fe2000fffe03f */
[----:B------:R-:W-:Y:S01]  /*2b20*/  QGMMA.64x16x32.F32.E4M3.E4M3 R80, gdesc[UR16], R80, UP0 ;  /* 0x00200000105079f3 */ /* 0x000fe2000bf00850 */
[----:B------:R-:W-:Y:S01]  /*2b30*/  UIADD3 UR16, UR7, 0x200, URZ ;  /* 0x0000020007107890 */ /* 0x000fe2000fffe03f */
[----:B------:R-:W-:Y:S01]  /*2b40*/  UMOV UR20, UR12 ;  /* 0x0000000c00147c82 */ /* 0x000fe20008000000 */
[----:B------:R-:W-:Y:S01]  /*2b50*/  UMOV UR21, UR13 ;  /* 0x0000000d00157c82 */ /* 0x000fe20008000000 */
[----:B------:R-:W-:Y:S01]  /*2b60*/  UMOV UR23, 0x80000020 ;  /* 0x8000002000177882 */ /* 0x000fe20000000000 */
[----:B------:R-:W-:Y:S01]  /*2b70*/  UMOV UR24, UR12 ;  /* 0x0000000c00187c82 */ /* 0x000fe20008000000 */
[----:B------:R-:W-:Y:S01]  /*2b80*/  UMOV UR25, UR13 ;  /* 0x0000000d00197c82 */ /* 0x000fe20008000000 */
[----:B------:R-:W-:Y:S01]  /*2b90*/  UMOV UR27, 0x80000020 ;  /* 0x80000020001b7882 */ /* 0x000fe20000000000 */
[----:B------:R-:W-:Y:S01]  /*2ba0*/  QGMMA.64x16x32.F32.E4M3.E4M3 R64, gdesc[UR20], R64, UP0 ;  /* 0x00200000144079f3 */ /* 0x000fe2000bf00840 */
[----:B------:R-:W-:Y:S01]  /*2bb0*/  UMOV UR28, UR12 ;  /* 0x0000000c001c7c82 */ /* 0x000fe20008000000 */
[----:B------:R-:W-:Y:S01]  /*2bc0*/  UMOV UR29, UR13 ;  /* 0x0000000d001d7c82 */ /* 0x000fe20008000000 */
[----:B------:R-:W-:Y:S01]  /*2bd0*/  UMOV UR31, 0x80000020 ;  /* 0x80000020001f7882 */ /* 0x000fe20000000000 */
[----:B------:R-:W-:Y:S01]  /*2be0*/  QGMMA.64x16x32.F32.E4M3.E4M3 R48, gdesc[UR24], R48, UP0 ;  /* 0x00200000183079f3 */ /* 0x000fe2000bf00830 */
[----:B------:R-:W-:Y:S01]  /*2bf0*/  UIADD3 UR12, UR7, 0x2, URZ ;  /* 0x00000002070c7890 */ /* 0x000fe2000fffe03f */
[----:B------:R-:W-:-:S02]  /*2c00*/  UMOV UR13, 0x80000020 ;  /* 0x80000020000d7882 */ /* 0x000fc40000000000 */
[----:B------:R-:W-:Y:S01]  /*2c10*/  QGMMA.64x16x32.F32.E4M3.E4M3 R32, gdesc[UR28], R32, UP0 ;  /* 0x002000001c2079f3 */ /* 0x000fe2000bf00820 */
[----:B------:R-:W-:Y:S01]  /*2c20*/  UMOV UR28, UR16 ;  /* 0x00000010001c7c82 */ /* 0x000fe20008000000 */
[----:B------:R-:W-:Y:S01]  /*2c30*/  UMOV UR29, 0x80000020 ;  /* 0x80000020001d7882 */ /* 0x000fe20000000000 */
[----:B------:R-:W-:Y:S01]  /*2c40*/  UMOV UR24, UR28 ;  /* 0x0000001c00187c82 */ /* 0x000fe20008000000 */
[----:B------:R-:W-:Y:S01]  /*2c50*/  UMOV UR25, UR29 ;  /* 0x0000001d00197c82 */ /* 0x000fe20008000000 */
[----:B------:R-:W-:Y:S01]  /*2c60*/  QGMMA.64x16x32.F32.E4M3.E4M3 R24, gdesc[UR28], R24, UP0 ;  /* 0x002000001c1879f3 */ /* 0x000fe2000bf00818 */
[----:B------:R-:W-:Y:S01]  /*2c70*/  UMOV UR20, UR28 ;  /* 0x0000001c00147c82 */ /* 0x000fe20008000000 */
[----:B------:R-:W-:Y:S01]  /*2c80*/  UMOV UR21, UR29 ;  /* 0x0000001d00157c82 */ /* 0x000fe20008000000 */
[----:B------:R-:W-:Y:S01]  /*2c90*/  UMOV UR16, UR28 ;  /* 0x0000001c00107c82 */ /* 0x000fe20008000000 */
[----:B------:R-:W-:Y:S01]  /*2ca0*/  QGMMA.64x16x32.F32.E4M3.E4M3 R40, gdesc[UR24], R40, UP0 ;  /* 0x00200000182879f3 */ /* 0x000fe2000bf00828 */
[----:B------:R-:W-:Y:S01]  /*2cb0*/  UMOV UR17, UR29 ;  /* 0x0000001d00117c82 */ /* 0x000fe20008000000 */
[----:B------:R-:W-:Y:S01]  /*2cc0*/  UMOV UR30, UR14 ;  /* 0x0000000e001e7c82 */ /* 0x000fe20008000000 */
[----:B------:R-:W-:Y:S01]  /*2cd0*/  UMOV UR31, UR15 ;  /* 0x0000000f001f7c82 */ /* 0x000fe20008000000 */
[----:B------:R-:W-:Y:S01]  /*2ce0*/  QGMMA.64x16x32.F32.E4M3.E4M3 R56, gdesc[UR20], R56, UP0 ;  /* 0x00200000143879f3 */ /* 0x000fe2000bf00838 */
[----:B------:R-:W-:-:S02]  /*2cf0*/  UIADD3 UR14, UR8, 0x2, URZ ;  /* 0x00000002080e7890 */ /* 0x000fc4000fffe03f */
[----:B------:R-:W-:Y:S01]  /*2d00*/  UIADD3 UR22, UR8, 0x82, URZ ;  /* 0x0000008208167890 */ /* 0x000fe2000fffe03f */
[----:B------:R-:W-:Y:S01]  /*2d10*/  QGMMA.64x16x32.F32.E4M3.E4M3 R72, gdesc[UR16], R72, UP0 ;  /* 0x00200000104879f3 */ /* 0x000fe2000bf00848 */
[----:B------:R-:W-:Y:S02]  /*2d20*/  UIADD3 UR18, UR8, 0x42, URZ ;  /* 0x0000004208127890 */ /* 0x000fe4000fffe03f */
[----:B------:R-:W-:Y:S01]  /*2d30*/  UIADD3 UR26, UR8, 0xc2, URZ ;  /* 0x000000c2081a7890 */ /* 0x000fe2000fffe03f */
[----:B------:R-:W-:Y:S01]  /*2d40*/  QGMMA.64x16x32.F32.E4M3.E4M3 R88, gdesc[UR28], R88, UP0 ;  /* 0x002000001c5879f3 */ /* 0x000fe2000bf00858 */
[----:B------:R-:W-:Y:S01]  /*2d50*/  UIADD3 UR30, UR8, 0x102, URZ ;  /* 0x00000102081e7890 */ /* 0x000fe2000fffe03f */
[----:B------:R-:W-:Y:S01]  /*2d60*/  UMOV UR15, 0x80000020 ;  /* 0x80000020000f7882 */ /* 0x000fe20000000000 */
[----:B------:R-:W-:Y:S01]  /*2d70*/  UIADD3 UR7, UR7, 0x202, URZ ;  /* 0x0000020207077890 */ /* 0x000fe2000fffe03f */
        /* <DEDUP_REMOVED lines=14> */
[----:B------:R-:W-:Y:S01]  /*2e60*/  UIADD3 UR6, UR6, 0x2, URZ ;  /* 0x0000000206067890 */ /* 0x000fe2000fffe03f */
[----:B------:R-:W-:Y:S03]  /*2e70*/  QGMMA.64x16x32.F32.E4M3.E4M3 R64, gdesc[UR20], R64 ;  /* 0x00200000144079f3 */ /* 0x000fe60008700840 */
[----:B------:R-:W-:Y:S01]  /*2e80*/  UISETP.NE.AND UP0, UPT, UR6, UR35, UPT ;  /* 0x000000230600728c */ /* 0x000fe2000bf05270 */
[----:B------:R-:W-:Y:S04]  /*2e90*/  QGMMA.64x16x32.F32.E4M3.E4M3 R48, gdesc[UR24], R48 ;  /* 0x00200000183079f3 */ /* 0x000fe80008700830 */
[----:B------:R-:W-:Y:S01]  /*2ea0*/  QGMMA.64x16x32.F32.E4M3.E4M3 R32, gdesc[UR28], R32 ;  /* 0x002000001c2079f3 */ /* 0x000fe20008700820 */
[----:B------:R-:W-:Y:S01]  /*2eb0*/  UMOV UR28, UR7 ;  /* 0x00000007001c7c82 */ /* 0x000fe20008000000 */
[----:B------:R-:W-:Y:S01]  /*2ec0*/  UMOV UR29, 0x80000020 ;  /* 0x80000020001d7882 */ /* 0x000fe20000000000 */
[----:B------:R-:W-:Y:S01]  /*2ed0*/  UMOV UR24, UR28 ;  /* 0x0000001c00187c82 */ /* 0x000fe20008000000 */
[----:B------:R-:W-:Y:S01]  /*2ee0*/  UMOV UR25, UR29 ;  /* 0x0000001d00197c82 */ /* 0x000fe20008000000 */
[----:B------:R-:W-:Y:S01]  /*2ef0*/  QGMMA.64x16x32.F32.E4M3.E4M3 R24, gdesc[UR28], R24 ;  /* 0x002000001c1879f3 */ /* 0x000fe20008700818 */
[----:B------:R-:W-:Y:S01]  /*2f00*/  UMOV UR20, UR28 ;  /* 0x0000001c00147c82 */ /* 0x000fe20008000000 */
[----:B------:R-:W-:Y:S01]  /*2f10*/  UMOV UR21, UR29 ;  /* 0x0000001d00157c82 */ /* 0x000fe20008000000 */
[----:B------:R-:W-:Y:S01]  /*2f20*/  UMOV UR16, UR28 ;  /* 0x0000001c00107c82 */ /* 0x000fe20008000000 */
[----:B------:R-:W-:Y:S01]  /*2f30*/  QGMMA.64x16x32.F32.E4M3.E4M3 R40, gdesc[UR24], R40 ;  /* 0x00200000182879f3 */ /* 0x000fe20008700828 */
[----:B------:R-:W-:Y:S01]  /*2f40*/  UMOV UR17, UR29 ;  /* 0x0000001d00117c82 */ /* 0x000fe20008000000 */
[----:B------:R-:W-:Y:S01]  /*2f50*/  UMOV UR12, UR28 ;  /* 0x0000001c000c7c82 */ /* 0x000fe20008000000 */
[----:B------:R-:W-:Y:S01]  /*2f60*/  UMOV UR13, UR29 ;  /* 0x0000001d000d7c82 */ /* 0x000fe20008000000 */
[----:B------:R-:W-:Y:S01]  /*2f70*/  QGMMA.64x16x32.F32.E4M3.E4M3 R56, gdesc[UR20], R56 ;  /* 0x00200000143879f3 */ /* 0x000fe20008700838 */
[----:B------:R-:W-:-:S03]  /*2f80*/  USEL UR7, URZ, 0x1, UP0 ;  /* 0x000000013f077887 */ /* 0x000fc60008000000 */
[----:B------:R-:W-:Y:S03]  /*2f90*/  QGMMA.64x16x32.F32.E4M3.E4M3 R72, gdesc[UR16], R72 ;  /* 0x00200000104879f3 */ /* 0x000fe60008700848 */
[----:B------:R-:W-:Y:S01]  /*2fa0*/  ISETP.NE.AND P0, PT, RZ, UR7, PT ;  /* 0x00000007ff007c0c */ /* 0x000fe2000bf05270 */
[----:B------:R-:W-:Y:S03]  /*2fb0*/  QGMMA.64x16x32.F32.E4M3.E4M3 R88, gdesc[UR12], R88, gsb0 ;  /* 0x002000000c5879f3 */ /* 0x000fe60008000858 */
[----:B------:R-:W-:-:S09]  /*2fc0*/  WARPGROUP.DEPBAR.LE gsb0, 0x1 ;  /* 0x00008000000079c5 */ /* 0x000fd20000010100 */
[----:B------:R-:W-:Y:S05]  /*2fd0*/  @!P0 BRA `(.L_x_29) ;  /* 0x0000000400488947 */ /* 0x000fea0003800000 */
[----:B------:R-:W-:Y:S02]  /*2fe0*/  WARPGROUP.DEPBAR.LE gsb0, 0x0 ;  /* 0x00008000000079c5 */ /* 0x000fe40000010000 */
[----:B------:R-:W-:-:S01]  /*2ff0*/  FADD R171, R96, R171 ;  /* 0x000000ab60ab7221 */ /* 0x000fc20000000000 */
[----:B------:R-:W-:Y:S01]  /*3000*/  FADD R170, R97, R170 ;  /* 0x000000aa61aa7221 */ /* 0x000fe20000000000 */
        /* <DEDUP_REMOVED lines=78> */
[----:B------:R-:W-:-:S06]  /*34f0*/  UMOV UR6, URZ ;  /* 0x0000003f00067c82 */ /* 0x000fcc0008000000 */
.L_x_29:
[----:B------:R-:W-:Y:S05]  /*3500*/  @!P1 BRA `(.L_x_30) ;  /* 0x0000000000049947 */ /* 0x000fea0003800000 */
[----:B------:R-:W-:Y:S01]  /*3510*/  BPT.TRAP 0x1 ;  /* 0x000000040000795c */ /* 0x000fe20000300000 */
.L_x_30:
[----:B------:R-:W-:-:S13]  /*3520*/  ISETP.NE.AND P0, PT, R5, RZ, PT ;  /* 0x000000ff0500720c */ /* 0x000fda0003f05270 */
[----:B01----:R-:W-:-:S05]  /*3530*/  @P0 LEA R175, R174, UR10, 0x3 ;  /* 0x0000000aaeaf0c11 */ /* 0x003fca000f8e18ff */
[----:B------:R-:W-:-:S05]  /*3540*/  @P0 VIADD R175, R175, 0x68 ;  /* 0x00000068afaf0836 */ /* 0x000fca0000000000 */
[----:B------:R-:W-:-:S04]  /*3550*/  @P0 PRMT R175, R6, 0x654, R175 ;  /* 0x0000065406af0816 */ /* 0x000fc800000000af */
[----:B------:R0:W-:Y:S01]  /*3560*/  @P0 SYNCS.ARRIVE.TRANS64.RED.A1T0 RZ, [R175+URZ], RZ ;  /* 0x000000ffafff09a7 */ /* 0x0001e2000810043f */
[----:B------:R-:W-:-:S13]  /*3570*/  ISETP.GT.U32.AND P0, PT, R4, 0x1, PT ;  /* 0x000000010400780c */ /* 0x000fda0003f04070 */
[----:B0-----:R-:W-:Y:S05]  /*3580*/  @P0 BRA `(.L_x_31) ;  /* 0x0000000000040947 */ /* 0x001fea0003800000 */
[----:B------:R-:W-:Y:S01]  /*3590*/  BPT.TRAP 0x1 ;  /* 0x000000040000795c */ /* 0x000fe20000300000 */
.L_x_31:
[----:B------:R-:W-:Y:S01]  /*35a0*/  UIADD3 UR34, UR34, 0x1, URZ ;  /* 0x0000000122227890 */ /* 0x000fe2000fffe03f */
[C---:B------:R-:W-:Y:S01]  /*35b0*/  ISETP.GT.AND P1, PT, R173.reuse, 0x1, PT ;  /* 0x00000001ad00780c */ /* 0x040fe20003f24270 */
[----:B------:R-:W-:Y:S02]  /*35c0*/  VIADD R174, R174, 0x1 ;  /* 0x00000001aeae7836 */ /* 0x000fe40000000000 */
[----:B------:R-:W-:Y:S01]  /*35d0*/  UISETP.NE.AND UP0, UPT, UR34, 0xd, UPT ;  /* 0x0000000d2200788c */ /* 0x000fe2000bf05270 */
[----:B------:R-:W-:Y:S02]  /*35e0*/  VIADD R173, R173, 0xffffffff ;  /* 0xffffffffadad7836 */ /* 0x000fe40000000000 */
[C---:B------:R-:W-:Y:S01]  /*35f0*/  ISETP.NE.AND P0, PT, R174.reuse, 0xd, PT ;  /* 0x0000000dae00780c */ /* 0x040fe20003f05270 */
[----:B------:R-:W-:Y:S02]  /*3600*/  USEL UR8, URZ, 0x1, UP0 ;  /* 0x000000013f087887 */ /* 0x000fe40008000000 */
[----:B------:R-:W-:Y:S01]  /*3610*/  USEL UR34, UR34, URZ, UP0 ;  /* 0x0000003f22227287 */ /* 0x000fe20008000000 */
[----:B------:R-:W-:-:S03]  /*3620*/  SEL R174, R174, RZ, P0 ;  /* 0x000000ffaeae7207 */ /* 0x000fc60000000000 */
[----:B------:R-:W-:Y:S01]  /*3630*/  LOP3.LUT R177, R177, UR8, RZ, 0x3c, !PT ;  /* 0x00000008b1b17c12 */ /* 0x000fe2000f8e3cff */
[----:B------:R-:W-:Y:S01]  /*3640*/  UMOV UR8, 0x1 ;  /* 0x0000000100087882 */ /* 0x000fe20000000000 */
[----:B------:R-:W-:Y:S06]  /*3650*/  @P1 BRA `(.L_x_32) ;  /* 0xfffffff0009c1947 */ /* 0x000fec000383ffff */
.L_x_24:
[----:B------:R-:W-:Y:S01]  /*3660*/  UISETP.NE.AND UP0, UPT, UR6, URZ, UPT ;  /* 0x0000003f0600728c */ /* 0x000fe2000bf05270 */
[----:B------:R-:W0:Y:S03]  /*3670*/  LDC R173, c[0x0][0x28c] ;  /* 0x0000a300ffad7b82 */ /* 0x000e260000000800 */
[----:B------:R-:W-:-:S06]  /*3680*/  USEL UR6, URZ, 0x1, !UP0 ;  /* 0x000000013f067887 */ /* 0x000fcc000c000000 */
[----:B------:R-:W-:Y:S02]  /*3690*/  ISETP.NE.AND P0, PT, RZ, UR6, PT ;  /* 0x00000006ff007c0c */ /* 0x000fe4000bf05270 */
[----:B0-----:R-:W-:-:S11]  /*36a0*/  ISETP.GE.AND P1, PT, R173, 0x1, PT ;  /* 0x00000001ad00780c */ /* 0x001fd60003f26270 */
[----:B------:R-:W-:Y:S05]  /*36b0*/  @!P0 BRA `(.L_x_33) ;  /* 0x0000000400448947 */ /* 0x000fea0003800000 */
[----:B------:R-:W-:Y:S02]  /*36c0*/  WARPGROUP.DEPBAR.LE gsb0, 0x0 ;  /* 0x00008000000079c5 */ /* 0x000fe40000010000 */
[----:B------:R-:W-:Y:S01]  /*36d0*/  FADD R171, R96, R171 ;  /* 0x000000ab60ab7221 */ /* 0x000fe20000000000 */
        /* <DEDUP_REMOVED lines=78> */
[----:B------:R-:W-:-:S07]  /*3bc0*/  FADD R12, R12, R31 ;  /* 0x0000001f0c0c7221 */ /* 0x000fce0000000000 */
.L_x_33:
[----:B------:R-:W-:Y:S02]  /*3bd0*/  WARPGROUP.DEPBAR.LE gsb0, 0x0 ;  /* 0x00008000000079c5 */ /* 0x000fe40000010000 */
[----:B------:R-:W-:Y:S05]  /*3be0*/  @!P1 BRA `(.L_x_34) ;  /* 0x0000000000549947 */ /* 0x000fea0003800000 */
[----:B------:R-:W-:-:S13]  /*3bf0*/  ISETP.NE.AND P0, PT, R172, 0x3, PT ;  /* 0x00000003ac00780c */ /* 0x000fda0003f05270 */
[----:B------:R-:W-:Y:S05]  /*3c00*/  @!P0 BRA `(.L_x_35) ;  /* 0x0000000000048947 */ /* 0x000fea0003800000 */
[----:B------:R-:W-:Y:S01]  /*3c10*/  BPT.TRAP 0x1 ;  /* 0x000000040000795c */ /* 0x000fe20000300000 */
.L_x_35:
[----:B------:R-:W-:Y:S01]  /*3c20*/  ISETP.NE.AND P0, PT, R5, RZ, PT ;  /* 0x000000ff0500720c */ /* 0x000fe20003f05270 */
[----:B------:R-:W-:Y:S01]  /*3c30*/  BSSY B0, `(.L_x_36) ;  /* 0x000000e000007945 */ /* 0x000fe20003800000 */
[----:B------:R-:W-:-:S11]  /*3c40*/  ISETP.GT.U32.AND P1, PT, R4, 0x1, PT ;  /* 0x000000010400780c */ /* 0x000fd60003f24070 */
[----:B------:R-:W-:Y:S05]  /*3c50*/  @!P0 BRA `(.L_x_37) ;  /* 0x00000000002c8947 */ /* 0x000fea0003800000 */
[----:B------:R-:W-:-:S04]  /*3c60*/  UISETP.LT.AND UP0, UPT, UR9, 0x1, UPT ;  /* 0x000000010900788c */ /* 0x000fc8000bf01270 */
[----:B------:R-:W-:-:S04]  /*3c70*/  USEL UR8, UR9, 0x1, UP0 ;  /* 0x0000000109087887 */ /* 0x000fc80008000000 */
[----:B------:R-:W-:-:S04]  /*3c80*/  UIADD3 UR8, UR5, UR9, -UR8 ;  /* 0x0000000905087290 */ /* 0x000fc8000fffe808 */
[----:B------:R-:W-:-:S04]  /*3c90*/  UIMAD.WIDE.U32 UR6, UR8, 0x4ec4ec4f, URZ ;  /* 0x4ec4ec4f080678a5 */ /* 0x000fc8000f8e003f */
[----:B------:R-:W-:-:S04]  /*3ca0*/  USHF.R.U32.HI UR6, URZ, 0x2, UR7 ;  /* 0x000000023f067899 */ /* 0x000fc80008011607 */
[----:B------:R-:W-:-:S04]  /*3cb0*/  UIMAD UR8, UR6, -0xd, UR8 ;  /* 0xfffffff3060878a4 */ /* 0x000fc8000f8e0208 */
[----:B------:R-:W-:-:S04]  /*3cc0*/  ULEA UR8, UR8, UR10, 0x3 ;  /* 0x0000000a08087291 */ /* 0x000fc8000f8e183f */
[----:B------:R-:W-:-:S06]  /*3cd0*/  UIADD3 UR8, UR8, 0x68, URZ ;  /* 0x0000006808087890 */ /* 0x000fcc000fffe03f */
[----:B------:R-:W-:-:S05]  /*3ce0*/  IMAD.U32 R25, RZ, RZ, UR8 ;  /* 0x00000008ff197e24 */ /* 0x000fca000f8e00ff */
[----:B------:R-:W-:-:S04]  /*3cf0*/  PRMT R24, R6, 0x654, R25 ;  /* 0x0000065406187816 */ /* 0x000fc80000000019 */
[----:B------:R0:W-:Y:S03]  /*3d00*/  SYNCS.ARRIVE.TRANS64.RED.A1T0 RZ, [R24+URZ], RZ ;  /* 0x000000ff18ff79a7 */ /* 0x0001e6000810043f */
.L_x_37:
[----:B------:R-:W-:Y:S05]  /*3d10*/  BSYNC B0 ;  /* 0x0000000000007941 */ /* 0x000fea0003800000 */
.L_x_36:
[----:B------:R-:W-:Y:S05]  /*3d20*/  @P1 BRA `(.L_x_34) ;  /* 0x0000000000041947 */ /* 0x000fea0003800000 */
[----:B------:R-:W-:Y:S01]  /*3d30*/  BPT.TRAP 0x1 ;  /* 0x000000040000795c */ /* 0x000fe20000300000 */
.L_x_34:
[----:B------:R-:W1:Y:S01]  /*3d40*/  LDC R28, c[0x0][0x288] ;  /* 0x0000a200ff1c7b82 */ /* 0x000e620000000800 */
[--C-:B0-----:R-:W-:Y:S01]  /*3d50*/  SHF.R.U32.HI R24, RZ, 0x2, R0.reuse ;  /* 0x00000002ff187819 */ /* 0x101fe20000011600 */
[----:B------:R-:W-:Y:S01]  /*3d60*/  IMAD R37, R8, 0x50, RZ ;  /* 0x0000005008257824 */ /* 0x000fe200078e02ff */
[----:B------:R-:W-:Y:S01]  /*3d70*/  SHF.R.U32.HI R27, RZ, 0x7, R0 ;  /* 0x00000007ff1b7819 */ /* 0x000fe20000011600 */
[----:B------:R-:W-:Y:S01]  /*3d80*/  UIADD3 UR5, UR9, UR5, URZ ;  /* 0x0000000509057290 */ /* 0x000fe2000fffe03f */
[----:B------:R-:W-:Y:S01]  /*3d90*/  LOP3.LUT R25, R24, 0x7, RZ, 0xc0, !PT ;  /* 0x0000000718197812 */ /* 0x000fe200078ec0ff */
[C---:B------:R-:W-:Y:S01]  /*3da0*/  IMAD.SHL.U32 R32, R0.reuse, 0x2, RZ ;  /* 0x0000000200207824 */ /* 0x040fe200078e00ff */
[----:B------:R-:W-:Y:S01]  /*3db0*/  LOP3.LUT R24, R27, 0x1, RZ, 0xc0, !PT ;  /* 0x000000011b187812 */ /* 0x000fe200078ec0ff */
[----:B------:R-:W-:Y:S01]  /*3dc0*/  UISETP.GT.U32.AND UP0, UPT, UR5, 0xc, UPT ;  /* 0x0000000c0500788c */ /* 0x000fe2000bf04070 */
[C---:B------:R-:W-:Y:S01]  /*3dd0*/  LOP3.LUT R26, R0.reuse, 0x60, RZ, 0xc0, !PT ;  /* 0x00000060001a7812 */ /* 0x040fe200078ec0ff */
[----:B------:R-:W-:Y:S01]  /*3de0*/  ULDC UR12, c[0x0][0x284] ;  /* 0x0000a100000c7ab9 */ /* 0x000fe20000000800 */
[----:B------:R-:W-:Y:S01]  /*3df0*/  LOP3.LUT R8, R0, 0x3, RZ, 0xc0, !PT ;  /* 0x0000000300087812 */ /* 0x000fe200078ec0ff */
[----:B------:R-:W-:Y:S01]  /*3e00*/  IMAD.SHL.U32 R30, R24, 0x40, RZ ;  /* 0x00000040181e7824 */ /* 0x000fe200078e00ff */
[----:B------:R-:W-:Y:S01]  /*3e10*/  SHF.R.U32.HI R26, RZ, 0x1, R26 ;  /* 0x00000001ff1a7819 */ /* 0x000fe2000001161a */
[----:B------:R-:W-:Y:S01]  /*3e20*/  UISETP.LT.U32.AND UP0, UPT, UR9, 0xd, UP0 ;  /* 0x0000000d0900788c */ /* 0x000fe20008701070 */
[----:B------:R-:W-:Y:S01]  /*3e30*/  SHF.R.S32.HI R35, RZ, 0x1f, R7 ;  /* 0x0000001fff237819 */ /* 0x000fe20000011407 */
[----:B------:R-:W-:Y:S01]  /*3e40*/  UISETP.GE.U32.AND UP1, UPT, UR9, 0xd, UPT ;  /* 0x0000000d0900788c */ /* 0x000fe2000bf26070 */
[-CC-:B------:R-:W-:Y:S01]  /*3e50*/  IADD3 R27, RZ, -R26.reuse, -R25.reuse ;  /* 0x8000001aff1b7210 */ /* 0x180fe20007ffe819 */
[----:B------:R-:W-:Y:S01]  /*3e60*/  ULDC.64 UR10, c[0x0][0x5d0] ;  /* 0x00017400000a7ab9 */ /* 0x000fe20000000a00 */
[----:B------:R-:W-:Y:S01]  /*3e70*/  LOP3.LUT R25, R30, 0x40, R25, 0xe2, !PT ;  /* 0x000000401e197812 */ /* 0x000fe200078ee219 */
[----:B------:R-:W-:Y:S01]  /*3e80*/  UIMAD.WIDE.U32 UR6, UR5, 0x4ec4ec4f, URZ ;  /* 0x4ec4ec4f050678a5 */ /* 0x000fe2000f8e003f */
[----:B------:R-:W-:Y:S01]  /*3e90*/  LOP3.LUT R32, R37, 0x6, R32, 0xf8, !PT ;  /* 0x0000000625207812 */ /* 0x000fe200078ef820 */
[----:B------:R-:W-:Y:S01]  /*3ea0*/  USEL UR8, URZ, 0x1, !UP0 ;  /* 0x000000013f087887 */ /* 0x000fe2000c000000 */
[----:B------:R-:W-:Y:S01]  /*3eb0*/  LOP3.LUT R30, R25, R26, RZ, 0xfc, !PT ;  /* 0x0000001a191e7212 */ /* 0x000fe200078efcff */
[----:B-1----:R-:W-:Y:S01]  /*3ec0*/  IMAD R26, R8, -0x2, R28 ;  /* 0xfffffffe081a7824 */ /* 0x002fe200078e021c */
[----:B------:R-:W-:Y:S01]  /*3ed0*/  ISETP.GE.AND P0, PT, R37, R28, PT ;  /* 0x0000001c2500720c */ /* 0x000fe20003f06270 */
[----:B------:R-:W-:Y:S01]  /*3ee0*/  IMAD R8, R9, 0xc0, RZ ;  /* 0x000000c009087824 */ /* 0x000fe200078e02ff */
[----:B------:R-:W-:Y:S01]  /*3ef0*/  SHF.R.S32.HI R33, RZ, 0x1f, R32 ;  /* 0x0000001fff217819 */ /* 0x000fe20000011420 */
[----:B------:R-:W-:Y:S01]  /*3f00*/  IMAD R27, R24, -0x40, R27 ;  /* 0xffffffc0181b7824 */ /* 0x000fe200078e021b */
[----:B------:R-:W-:Y:S01]  /*3f10*/  USHF.R.U32.HI UR6, URZ, 0x2, UR7 ;  /* 0x000000023f067899 */ /* 0x000fe20008011607 */
[----:B------:R-:W-:Y:S01]  /*3f20*/  IMAD R24, R35, UR10, RZ ;  /* 0x0000000a23187c24 */ /* 0x000fe2000f8e02ff */
[C---:B------:R-:W-:Y:S01]  /*3f30*/  ISETP.GE.OR P0, PT, R8.reuse, UR12, P0 ;  /* 0x0000000c08007c0c */ /* 0x040fe20008706670 */
[----:B------:R-:W-:Y:S01]  /*3f40*/  ULOP3.LUT UR4, UR4, UR8, URZ, 0x3c, !UPT ;  /* 0x0000000804047292 */ /* 0x000fe2000f8e3c3f */
[----:B------:R-:W-:Y:S01]  /*3f50*/  IMAD.MOV.U32 R31, RZ, RZ, RZ ;  /* 0x000000ffff1f7224 */ /* 0x000fe200078e00ff */
[----:B------:R-:W-:Y:S01]  /*3f60*/  UIMAD UR5, UR6, -0xd, UR5 ;  /* 0xfffffff3060578a4 */ /* 0x000fe2000f8e0205 */
[C---:B------:R-:W-:Y:S01]  /*3f70*/  IMAD R29, R7.reuse, UR11, R24 ;  /* 0x0000000b071d7c24 */ /* 0x040fe2000f8e0218 */
[----:B------:R-:W-:Y:S01]  /*3f80*/  IADD3 R42, -R8, UR12, R27 ;  /* 0x0000000c082a7c10 */ /* 0x000fe2000fffe11b */
[----:B------:R-:W-:Y:S01]  /*3f90*/  IMAD.WIDE.U32 R24, R7, UR10, R32 ;  /* 0x0000000a07187c25 */ /* 0x000fe2000f8e0020 */
[----:B------:R-:W-:-:S03]  /*3fa0*/  @UP1 ULOP3.LUT UR4, UR4, 0x1, UR6, 0x78, !UPT ;  /* 0x0000000104041892 */ /* 0x000fc6000f8e7806 */
[----:B------:R-:W-:Y:S02]  /*3fb0*/  IMAD.IADD R25, R25, 0x1, R29 ;  /* 0x0000000119197824 */ /* 0x000fe400078e021d */
[----:B------:R-:W-:-:S04]  /*3fc0*/  IMAD.WIDE R30, R9, 0xc0, R30 ;  /* 0x000000c0091e7825 */ /* 0x000fc800078e021e */
[----:B------:R-:W-:Y:S02]  /*3fd0*/  IMAD.IADD R37, R26, 0x1, -R37 ;  /* 0x000000011a257824 */ /* 0x000fe400078e0a25 */
[----:B------:R-:W-:Y:S01]  /*3fe0*/  IMAD.MOV.U32 R36, RZ, RZ, -0x1 ;  /* 0xffffffffff247424 */ /* 0x000fe200078e00ff */
[----:B------:R-:W-:Y:S06]  /*3ff0*/  @P0 BRA `(.L_x_38) ;  /* 0x0000005800440947 */ /* 0x000fec0003800000 */
[----:B------:R-:W0:Y:S01]  /*4000*/  LDC.64 R38, c[0x0][0x5c8] ;  /* 0x00017200ff267b82 */ /* 0x000e220000000a00 */
[----:B------:R-:W-:Y:S01]  /*4010*/  ULDC.64 UR6, c[0x0][0x5c0] ;  /* 0x0001700000067ab9 */ /* 0x000fe20000000a00 */
[----:B------:R-:W-:Y:S01]  /*4020*/  BSSY B0, `(.L_x_38) ;  /* 0x000058e000007945 */ /* 0x000fe20003800000 */
[-C--:B0-----:R-:W-:Y:S01]  /*4030*/  IMAD R8, R31, R38.reuse, RZ ;  /* 0x000000261f087224 */ /* 0x081fe200078e02ff */
[----:B------:R-:W-:Y:S01]  /*4040*/  SHF.L.U64.HI R34, R38, 0x3, R39 ;  /* 0x0000000326227819 */ /* 0x000fe20000010227 */
[----:B------:R-:W-:-:S04]  /*4050*/  IMAD.WIDE.U32 R24, R30, R38, R24 ;  /* 0x000000261e187225 */ /* 0x000fc800078e0018 */
[----:B------:R-:W-:Y:S01]  /*4060*/  IMAD R9, R30, R39, R8 ;  /* 0x000000271e097224 */ /* 0x000fe200078e0208 */
[----:B------:R-:W-:Y:S01]  /*4070*/  IADD3 R8, P3, R24, UR6, RZ ;  /* 0x0000000618087c10 */ /* 0x000fe2000ff7e0ff */
[C---:B------:R-:W-:Y:S01]  /*4080*/  IMAD.SHL.U32 R29, R38.reuse, 0x8, RZ ;  /* 0x00000008261d7824 */ /* 0x040fe200078e00ff */
[----:B------:R-:W-:Y:S01]  /*4090*/  LEA R27, P2, R38, R24, 0x7 ;  /* 0x00000018261b7211 */ /* 0x000fe200078438ff */
[----:B------:R-:W-:-:S03]  /*40a0*/  IMAD.IADD R41, R25, 0x1, R9 ;  /* 0x0000000119297824 */ /* 0x000fc600078e0209 */
[----:B------:R-:W-:Y:S02]  /*40b0*/  IADD3 R28, P1, P0, R24, UR6, R29 ;  /* 0x00000006181c7c10 */ /* 0x000fe4000f83e01d */
[----:B------:R-:W-:Y:S02]  /*40c0*/  IADD3.X R9, R41, UR7, RZ, P3, !PT ;  /* 0x0000000729097c10 */ /* 0x000fe40009ffe4ff */
[----:B---3-5:R-:W-:Y:S02]  /*40d0*/  FSETP.NEU.AND P3, PT, R11, RZ, PT ;  /* 0x000000ff0b00720b */ /* 0x028fe40003f6d000 */
[----:B------:R-:W-:Y:S02]  /*40e0*/  LEA.HI.X R25, R38, R41, R39, 0x7, P2 ;  /* 0x0000002926197211 */ /* 0x000fe400010f3c27 */
[C---:B------:R-:W-:Y:S02]  /*40f0*/  IADD3 R26, P2, R27.reuse, UR6, RZ ;  /* 0x000000061b1a7c10 */ /* 0x040fe4000ff5e0ff */
[----:B------:R-:W-:-:S02]  /*4100*/  IADD3 R24, P5, P6, R27, UR6, R29 ;  /* 0x000000061b187c10 */ /* 0x000fc4000febe01d */
[----:B------:R-:W-:Y:S02]  /*4110*/  IADD3.X R27, R25, UR7, RZ, P2, !PT ;  /* 0x00000007191b7c10 */ /* 0x000fe400097fe4ff */
[--C-:B------:R-:W-:Y:S02]  /*4120*/  IADD3.X R29, R41, UR7, R34.reuse, P1, P0 ;  /* 0x00000007291d7c10 */ /* 0x100fe40008fe0422 */
[----:B------:R-:W-:Y:S01]  /*4130*/  IADD3.X R25, R25, UR7, R34, P5, P6 ;  /* 0x0000000719197c10 */ /* 0x000fe2000afec422 */
[----:B------:R-:W-:Y:S06]  /*4140*/  @!P3 BRA `(.L_x_39) ;  /* 0x0000004000dcb947 */ /* 0x000fec0003800000 */
[----:B------:R-:W-:Y:S01]  /*4150*/  ULDC.64 UR6, c[0x0][0x5b8] ;  /* 0x00016e0000067ab9 */ /* 0x000fe20000000a00 */
[----:B------:R-:W-:Y:S01]  /*4160*/  ISETP.GE.AND P3, PT, R42, 0x1, PT ;  /* 0x000000012a00780c */ /* 0x000fe20003f66270 */
[----:B------:R-:W-:Y:S01]  /*4170*/  IMAD R38, R35, UR6, RZ ;  /* 0x0000000623267c24 */ /* 0x000fe2000f8e02ff */
[----:B------:R-:W-:Y:S01]  /*4180*/  ULDC.64 UR10, c[0x0][0x5a8] ;  /* 0x00016a00000a7ab9 */ /* 0x000fe20000000a00 */
[----:B------:R-:W-:Y:S01]  /*4190*/  IMAD.WIDE.U32 R34, R7, UR6, R32 ;  /* 0x0000000607227c25 */ /* 0x000fe2000f8e0020 */
[----:B------:R-:W-:Y:S01]  /*41a0*/  ISETP.LT.OR P1, PT, R37, 0x1, !P3 ;  /* 0x000000012500780c */ /* 0x000fe20005f21670 */
[----:B------:R-:W-:Y:S02]  /*41b0*/  BSSY B1, `(.L_x_40) ;  /* 0x000000c000017945 */ /* 0x000fe40003800000 */
[----:B------:R-:W-:Y:S01]  /*41c0*/  IMAD R7, R7, UR7, R38 ;  /* 0x0000000707077c24 */ /* 0x000fe2000f8e0226 */
[----:B------:R-:W-:-:S03]  /*41d0*/  ULDC.64 UR6, c[0x0][0x5b0] ;  /* 0x00016c0000067ab9 */ /* 0x000fc60000000a00 */
[----:B------:R-:W-:Y:S02]  /*41e0*/  IMAD.IADD R35, R35, 0x1, R7 ;  /* 0x0000000123237824 */ /* 0x000fe400078e0207 */
[----:B------:R-:W-:Y:S02]  /*41f0*/  IMAD R7, R31, UR6, RZ ;  /* 0x000000061f077c24 */ /* 0x000fe4000f8e02ff */
[----:B------:R-:W-:-:S04]  /*4200*/  IMAD.WIDE.U32 R32, R30, UR6, R34 ;  /* 0x000000061e207c25 */ /* 0x000fc8000f8e0022 */
[----:B------:R-:W-:Y:S01]  /*4210*/  IMAD R7, R30, UR7, R7 ;  /* 0x000000071e077c24 */ /* 0x000fe2000f8e0207 */
[----:B------:R-:W-:-:S04]  /*4220*/  IADD3 R32, P0, R32, UR10, RZ ;  /* 0x0000000a20207c10 */ /* 0x000fc8000ff1e0ff */
[--C-:B------:R-:W-:Y:S02]  /*4230*/  IADD3.X R33, R33, UR11, R7.reuse, P0, !PT ;  /* 0x0000000b21217c10 */ /* 0x100fe400087fe407 */
[----:B------:R-:W-:Y:S01]  /*4240*/  PRMT R7, RZ, 0x7610, R7 ;  /* 0x00007610ff077816 */ /* 0x000fe20000000007 */
[----:B------:R-:W-:Y:S06]  /*4250*/  @P1 BRA `(.L_x_41) ;  /* 0x0000000000041947 */ /* 0x000fec0003800000 */
[----:B------:R0:W5:Y:S02]  /*4260*/  LDG.E.U8 R7, desc[UR32][R32.64] ;  /* 0x0000002020077981 */ /* 0x000164000c1e1100 */
.L_x_41:
[----:B------:R-:W-:Y:S05]  /*4270*/  BSYNC B1 ;  /* 0x0000000000017941 */ /* 0x000fea0003800000 */
.L_x_40:
[----:B-----5:R-:W-:Y:S01]  /*4280*/  LOP3.LUT R7, R7, 0xff, RZ, 0xc0, !PT ;  /* 0x000000ff07077812 */ /* 0x020fe200078ec0ff */
[----:B------:R-:W-:Y:S01]  /*4290*/  BSSY B1, `(.L_x_42) ;  /* 0x000000b000017945 */ /* 0x000fe20003800000 */
[----:B------:R-:W-:Y:S02]  /*42a0*/  ISETP.LT.OR P0, PT, R37, 0x2, !P3 ;  /* 0x000000022500780c */ /* 0x000fe40005f01670 */
[----:B------:R-:W-:-:S05]  /*42b0*/  F2FP.F16.E4M3.UNPACK_B R7, R7 ;  /* 0x00000007ff07723e */ /* 0x000fca00020006ff */
[----:B------:R-:W-:Y:S01]  /*42c0*/  HADD2.F32 R38, -RZ, R7.H0_H0 ;  /* 0x20000007ff267230 */ /* 0x000fe20000004100 */
[----:B------:R-:W-:-:S04]  /*42d0*/  PRMT R7, RZ, 0x7610, R7 ;  /* 0x00007610ff077816 */ /* 0x000fc80000000007 */
[----:B------:R-:W-:-:S04]  /*42e0*/  FMUL R38, R38, R11 ;  /* 0x0000000b26267220 */ /* 0x000fc80000400000 */
[----:B--2---:R-:W-:-:S05]  /*42f0*/  FFMA R38, R171, R10, R38 ;  /* 0x0000000aab267223 */ /* 0x004fca0000000026 */
[----:B------:R-:W-:-:S05]  /*4300*/  F2FP.SATFINITE.E4M3.F32.PACK_AB_MERGE_C R39, RZ, R38, RZ ;  /* 0x00000026ff27723e */ /* 0x000fca00048070ff */
[----:B------:R1:W-:Y:S01]  /*4310*/  @!P1 STG.E.U8 desc[UR32][R8.64], R39 ;  /* 0x0000002708009986 */ /* 0x0003e2000c101120 */
[----:B------:R-:W-:Y:S05]  /*4320*/  @P0 BRA `(.L_x_43) ;  /* 0x0000000000040947 */ /* 0x000fea0003800000 */
[----:B------:R2:W5:Y:S02]  /*4330*/  LDG.E.U8 R7, desc[UR32][R32.64+0x1] ;  /* 0x0000012020077981 */ /* 0x000564000c1e1100 */
.L_x_43:
[----:B------:R-:W-:Y:S05]  /*4340*/  BSYNC B1 ;  /* 0x0000000000017941 */ /* 0x000fea0003800000 */
.L_x_42:
[----:B-----5:R-:W-:Y:S01]  /*4350*/  LOP3.LUT R7, R7, 0xff, RZ, 0xc0, !PT ;  /* 0x000000ff07077812 */ /* 0x020fe200078ec0ff */
[----:B------:R-:W-:Y:S01]  /*4360*/  BSSY B1, `(.L_x_44) ;  /* 0x0000013000017945 */ /* 0x000fe20003800000 */
[----:B------:R-:W-:Y:S02]  /*4370*/  IADD3 R41, P1, R30, 0x8, RZ ;  /* 0x000000081e297810 */ /* 0x000fe40007f3e0ff */
[----:B------:R-:W-:Y:S02]  /*4380*/  F2FP.F16.E4M3.UNPACK_B R7, R7 ;  /* 0x00000007ff07723e */ /* 0x000fe400020006ff */
[----:B------:R-:W-:Y:S01]  /*4390*/  ISETP.GE.AND P2, PT, R42, 0x9, PT ;  /* 0x000000092a00780c */ /* 0x000fe20003f46270 */
[----:B-1----:R-:W-:Y:S02]  /*43a0*/  IMAD.X R39, RZ, RZ, R31, P1 ;  /* 0x000000ffff277224 */ /* 0x002fe400008e061f */
[----:B------:R-:W-:Y:S01]  /*43b0*/  HADD2.F32 R38, -RZ, R7.H0_H0 ;  /* 0x20000007ff267230 */ /* 0x000fe20000004100 */
[----:B------:R-:W-:Y:S01]  /*43c0*/  ISETP.LT.OR P5, PT, R37, 0x1, !P2 ;  /* 0x000000012500780c */ /* 0x000fe200057a1670 */
[----:B------:R-:W-:-:S03]  /*43d0*/  IMAD R40, R39, UR6, RZ ;  /* 0x0000000627287c24 */ /* 0x000fc6000f8e02ff */
[----:B------:R-:W-:Y:S01]  /*43e0*/  FMUL R7, R38, R11 ;  /* 0x0000000b26077220 */ /* 0x000fe20000400000 */
[----:B------:R-:W-:-:S04]  /*43f0*/  IMAD.WIDE.U32 R38, R41, UR6, R34 ;  /* 0x0000000629267c25 */ /* 0x000fc8000f8e0022 */
[----:B------:R-:W-:Y:S01]  /*4400*/  FFMA R7, R170, R10, R7 ;  /* 0x0000000aaa077223 */ /* 0x000fe20000000007 */
[----:B------:R-:W-:Y:S01]  /*4410*/  IMAD R41, R41, UR7, R40 ;  /* 0x0000000729297c24 */ /* 0x000fe2000f8e0228 */
[----:B------:R-:W-:-:S03]  /*4420*/  IADD3 R38, P1, R38, UR10, RZ ;  /* 0x0000000a26267c10 */ /* 0x000fc6000ff3e0ff */
[----:B------:R-:W-:Y:S02]  /*4430*/  F2FP.SATFINITE.E4M3.F32.PACK_AB_MERGE_C R43, RZ, R7, RZ ;  /* 0x00000007ff2b723e */ /* 0x000fe400048070ff */
[----:B------:R-:W-:Y:S02]  /*4440*/  IADD3.X R39, R39, UR11, R41, P1, !PT ;  /* 0x0000000b27277c10 */ /* 0x000fe40008ffe429 */
[----:B------:R-:W-:Y:S01]  /*4450*/  PRMT R7, RZ, 0x7610, R7 ;  /* 0x00007610ff077816 */ /* 0x000fe20000000007 */
[----:B------:R1:W-:Y:S01]  /*4460*/  @!P0 STG.E.U8 desc[UR32][R8.64+0x1], R43 ;  /* 0x0000012b08008986 */ /* 0x0003e2000c101120 */
[----:B------:R-:W-:Y:S05]  /*4470*/  @P5 BRA `(.L_x_45) ;  /* 0x0000000000045947 */ /* 0x000fea0003800000 */
[----:B------:R3:W5:Y:S02]  /*4480*/  LDG.E.U8 R7, desc[UR32][R38.64] ;  /* 0x0000002026077981 */ /* 0x000764000c1e1100 */
.L_x_45:
[----:B------:R-:W-:Y:S05]  /*4490*/  BSYNC B1 ;  /* 0x0000000000017941 */ /* 0x000fea0003800000 */
.L_x_44:
[----:B-----5:R-:W-:Y:S01]  /*44a0*/  LOP3.LUT R7, R7, 0xff, RZ, 0xc0, !PT ;  /* 0x000000ff07077812 */ /* 0x020fe200078ec0ff */
[----:B------:R-:W-:Y:S01]  /*44b0*/  BSSY B1, `(.L_x_46) ;  /* 0x000000b000017945 */ /* 0x000fe20003800000 */
[----:B------:R-:W-:Y:S02]  /*44c0*/  ISETP.LT.OR P0, PT, R37, 0x2, !P2 ;  /* 0x000000022500780c */ /* 0x000fe40005701670 */
[----:B------:R-:W-:-:S05]  /*44d0*/  F2FP.F16.E4M3.UNPACK_B R7, R7 ;  /* 0x00000007ff07723e */ /* 0x000fca00020006ff */
[----:B------:R-:W-:Y:S01]  /*44e0*/  HADD2.F32 R40, -RZ, R7.H0_H0 ;  /* 0x20000007ff287230 */ /* 0x000fe20000004100 */
[----:B------:R-:W-:-:S04]  /*44f0*/  PRMT R7, RZ, 0x7610, R7 ;  /* 0x00007610ff077816 */ /* 0x000fc80000000007 */
[----:B------:R-:W-:-:S04]  /*4500*/  FMUL R40, R40, R11 ;  /* 0x0000000b28287220 */ /* 0x000fc80000400000 */
[----:B------:R-:W-:-:S05]  /*4510*/  FFMA R40, R165, R10, R40 ;  /* 0x0000000aa5287223 */ /* 0x000fca0000000028 */
[----:B------:R-:W-:-:S05]  /*4520*/  F2FP.SATFINITE.E4M3.F32.PACK_AB_MERGE_C R41, RZ, R40, RZ ;  /* 0x00000028ff29723e */ /* 0x000fca00048070ff */
[----:B------:R4:W-:Y:S01]  /*4530*/  @!P5 STG.E.U8 desc[UR32][R28.64], R41 ;  /* 0x000000291c00d986 */ /* 0x0009e2000c101120 */
[----:B------:R-:W-:Y:S05]  /*4540*/  @P0 BRA `(.L_x_47) ;  /* 0x0000000000040947 */ /* 0x000fea0003800000 */
[----:B------:R0:W5:Y:S02]  /*4550*/  LDG.E.U8 R7, desc[UR32][R38.64+0x1] ;  /* 0x0000012026077981 */ /* 0x000164000c1e1100 */
.L_x_47:
[----:B------:R-:W-:Y:S05]  /*4560*/  BSYNC B1 ;  /* 0x0000000000017941 */ /* 0x000fea0003800000 */
.L_x_46:
[----:B-----5:R-:W-:Y:S01]  /*4570*/  LOP3.LUT R7, R7, 0xff, RZ, 0xc0, !PT ;  /* 0x000000ff07077812 */ /* 0x020fe200078ec0ff */
[----:B------:R-:W-:Y:S01]  /*4580*/  BSSY B1, `(.L_x_48) ;  /* 0x000000b000017945 */ /* 0x000fe20003800000 */
[----:B------:R-:W-:Y:S02]  /*4590*/  ISETP.LT.OR P1, PT, R37, 0x9, !P3 ;  /* 0x000000092500780c */ /* 0x000fe40005f21670 */
[----:B------:R-:W-:-:S05]  /*45a0*/  F2FP.F16.E4M3.UNPACK_B R7, R7 ;  /* 0x00000007ff07723e */ /* 0x000fca00020006ff */
[----:B------:R-:W-:-:S05]  /*45b0*/  HADD2.F32 R40, -RZ, R7.H0_H0 ;  /* 0x20000007ff287230 */ /* 0x000fca0000004100 */
[----:B------:R-:W-:-:S04]  /*45c0*/  FMUL R7, R40, R11 ;  /* 0x0000000b28077220 */ /* 0x000fc80000400000 */
[----:B------:R-:W-:-:S05]  /*45d0*/  FFMA R7, R166, R10, R7 ;  /* 0x0000000aa6077223 */ /* 0x000fca0000000007 */
[----:B----4-:R-:W-:Y:S02]  /*45e0*/  F2FP.SATFINITE.E4M3.F32.PACK_AB_MERGE_C R41, RZ, R7, RZ ;  /* 0x00000007ff29723e */ /* 0x010fe400048070ff */
[----:B------:R-:W-:-:S03]  /*45f0*/  PRMT R7, RZ, 0x7610, R7 ;  /* 0x00007610ff077816 */ /* 0x000fc60000000007 */
[----:B------:R4:W-:Y:S01]  /*4600*/  @!P0 STG.E.U8 desc[UR32][R28.64+0x1], R41 ;  /* 0x000001291c008986 */ /* 0x0009e2000c101120 */
[----:B------:R-:W-:Y:S05]  /*4610*/  @P1 BRA `(.L_x_49) ;  /* 0x0000000000041947 */ /* 0x000fea0003800000 */
[----:B------:R0:W5:Y:S02]  /*4620*/  LDG.E.U8 R7, desc[UR32][R32.64+0x8] ;  /* 0x0000082020077981 */ /* 0x000164000c1e1100 */
.L_x_49:
[----:B------:R-:W-:Y:S05]  /*4630*/  BSYNC B1 ;  /* 0x0000000000017941 */ /* 0x000fea0003800000 */
.L_x_48:
        /* <DEDUP_REMOVED lines=8> */
[----:B----4-:R-:W-:-:S05]  /*46c0*/  F2FP.SATFINITE.E4M3.F32.PACK_AB_MERGE_C R41, RZ, R40, RZ ;  /* 0x00000028ff29723e */ /* 0x010fca00048070ff */
[----:B------:R4:W-:Y:S01]  /*46d0*/  @!P1 STG.E.U8 desc[UR32][R8.64+0x8], R41 ;  /* 0x0000082908009986 */ /* 0x0009e2000c101120 */
[----:B------:R-:W-:Y:S05]  /*46e0*/  @P0 BRA `(.L_x_51) ;  /* 0x0000000000040947 */ /* 0x000fea0003800000 */
[----:B------:R0:W5:Y:S02]  /*46f0*/  LDG.E.U8 R7, desc[UR32][R32.64+0x9] ;  /* 0x0000092020077981 */ /* 0x000164000c1e1100 */
.L_x_51:
[----:B------:R-:W-:Y:S05]  /*4700*/  BSYNC B1 ;  /* 0x0000000000017941 */ /* 0x000fea0003800000 */
.L_x_50:
        /* <DEDUP_REMOVED lines=12> */
.L_x_53:
[----:B------:R-:W-:Y:S05]  /*47d0*/  BSYNC B1 ;  /* 0x0000000000017941 */ /* 0x000fea0003800000 */
.L_x_52:
        /* <DEDUP_REMOVED lines=12> */
.L_x_55:
[----:B------:R-:W-:Y:S05]  /*48a0*/  BSYNC B1 ;  /* 0x0000000000017941 */ /* 0x000fea0003800000 */
.L_x_54:
[----:B-----5:R-:W-:Y:S01]  /*48b0*/  LOP3.LUT R7, R7, 0xff, RZ, 0xc0, !PT ;  /* 0x000000ff07077812 */ /* 0x020fe200078ec0ff */
[----:B------:R-:W-:Y:S01]  /*48c0*/  BSSY B1, `(.L_x_56) ;  /* 0x0000013000017945 */ /* 0x000fe20003800000 */
[----:B-1----:R-:W-:Y:S02]  /*48d0*/  IADD3 R43, P0, R30, 0x80, RZ ;  /* 0x000000801e2b7810 */ /* 0x002fe40007f1e0ff */
[----:B------:R-:W-:Y:S02]  /*48e0*/  F2FP.F16.E4M3.UNPACK_B R7, R7 ;  /* 0x00000007ff07723e */ /* 0x000fe400020006ff */
[----:B------:R-:W-:Y:S01]  /*48f0*/  ISETP.GE.AND P1, PT, R42, 0x81, PT ;  /* 0x000000812a00780c */ /* 0x000fe20003f26270 */
[----:B----4-:R-:W-:Y:S02]  /*4900*/  IMAD.X R41, RZ, RZ, R31, P0 ;  /* 0x000000ffff297224 */ /* 0x010fe400000e061f */
        /* <DEDUP_REMOVED lines=14> */
.L_x_57:
[----:B------:R-:W-:Y:S05]  /*49f0*/  BSYNC B1 ;  /* 0x0000000000017941 */ /* 0x000fea0003800000 */
.L_x_56:
        /* <DEDUP_REMOVED lines=12> */
.L_x_59:
[----:B------:R-:W-:Y:S05]  /*4ac0*/  BSYNC B1 ;  /* 0x0000000000017941 */ /* 0x000fea0003800000 */
.L_x_58:
[----:B-----5:R-:W-:Y:S01]  /*4ad0*/  LOP3.LUT R7, R7, 0xff, RZ, 0xc0, !PT ;  /* 0x000000ff07077812 */ /* 0x020fe200078ec0ff */
[----:B------:R-:W-:Y:S01]  /*4ae0*/  BSSY B1, `(.L_x_60) ;  /* 0x0000013000017945 */ /* 0x000fe20003800000 */
[----:B0-----:R-:W-:Y:S02]  /*4af0*/  IADD3 R43, P0, R30, 0x88, RZ ;  /* 0x000000881e2b7810 */ /* 0x001fe40007f1e0ff */
[----:B------:R-:W-:-:S03]  /*4b00*/  F2FP.F16.E4M3.UNPACK_B R7, R7 ;  /* 0x00000007ff07723e */ /* 0x000fc600020006ff */
[----:B------:R-:W-:Y:S01]  /*4b10*/  IMAD.X R30, RZ, RZ, R31, P0 ;  /* 0x000000ffff1e7224 */ /* 0x000fe200000e061f */
[----:B------:R-:W-:Y:S01]  /*4b20*/  ISETP.GE.AND P0, PT, R42, 0x89, PT ;  /* 0x000000892a00780c */ /* 0x000fe20003f06270 */
[----:B------:R-:W-:Y:S02]  /*4b30*/  HADD2.F32 R44, -RZ, R7.H0_H0 ;  /* 0x20000007ff2c7230 */ /* 0x000fe40000004100 */
[----:B------:R-:W-:Y:S02]  /*4b40*/  IMAD R30, R30, UR6, RZ ;  /* 0x000000061e1e7c24 */ /* 0x000fe4000f8e02ff */
[----:B------:R-:W-:-:S04]  /*4b50*/  IMAD.WIDE.U32 R34, R43, UR6, R34 ;  /* 0x000000062b227c25 */ /* 0x000fc8000f8e0022 */
[----:B------:R-:W-:Y:S01]  /*4b60*/  FMUL R7, R44, R11 ;  /* 0x0000000b2c077220 */ /* 0x000fe20000400000 */
[----:B------:R-:W-:-:S03]  /*4b70*/  IMAD R43, R43, UR7, R30 ;  /* 0x000000072b2b7c24 */ /* 0x000fc6000f8e021e */
[----:B------:R-:W-:Y:S01]  /*4b80*/  FFMA R7, R162, R10, R7 ;  /* 0x0000000aa2077223 */ /* 0x000fe20000000007 */
[----:B------:R-:W-:-:S04]  /*4b90*/  IADD3 R30, P6, R34, UR10, RZ ;  /* 0x0000000a221e7c10 */ /* 0x000fc8000ffde0ff */
[----:B-1----:R-:W-:Y:S02]  /*4ba0*/  F2FP.SATFINITE.E4M3.F32.PACK_AB_MERGE_C R45, RZ, R7, RZ ;  /* 0x00000007ff2d723e */ /* 0x002fe400048070ff */
[----:B------:R-:W-:Y:S02]  /*4bb0*/  IADD3.X R31, R35, UR11, R43, P6, !PT ;  /* 0x0000000b231f7c10 */ /* 0x000fe4000b7fe42b */
[----:B------:R-:W-:Y:S01]  /*4bc0*/  PRMT R7, RZ, 0x7610, R7 ;  /* 0x00007610ff077816 */ /* 0x000fe20000000007 */
[----:B------:R0:W-:Y:S01]  /*4bd0*/  @!P5 STG.E.U8 desc[UR32][R26.64+0x1], R45 ;  /* 0x0000012d1a00d986 */ /* 0x0001e2000c101120 */
[----:B------:R-:W-:-:S13]  /*4be0*/  ISETP.LT.OR P5, PT, R37, 0x1, !P0 ;  /* 0x000000012500780c */ /* 0x000fda00047a1670 */
[----:B0-----:R-:W-:Y:S05]  /*4bf0*/  @P5 BRA `(.L_x_61) ;  /* 0x0000000000045947 */ /* 0x001fea0003800000 */
[----:B------:R0:W5:Y:S02]  /*4c00*/  LDG.E.U8 R7, desc[UR32][R30.64] ;  /* 0x000000201e077981 */ /* 0x000164000c1e1100 */
.L_x_61:
[----:B------:R-:W-:Y:S05]  /*4c10*/  BSYNC B1 ;  /* 0x0000000000017941 */ /* 0x000fea0003800000 */
.L_x_60:
        /* <DEDUP_REMOVED lines=12> */
.L_x_63:
[----:B------:R-:W-:Y:S05]  /*4ce0*/  BSYNC B1 ;  /* 0x0000000000017941 */ /* 0x000fea0003800000 */
.L_x_62:
[----:B-----5:R-:W-:Y:S01]  /*4cf0*/  LOP3.LUT R7, R7, 0xff, RZ, 0xc0, !PT ;  /* 0x000000ff07077812 */ /* 0x020fe200078ec0ff */
[----:B------:R-:W-:Y:S01]  /*4d00*/  BSSY B1, `(.L_x_64) ;  /* 0x000000b000017945 */ /* 0x000fe20003800000 */
[----:B------:R-:W-:Y:S02]  /*4d10*/  ISETP.LT.OR P5, PT, R37, 0x9, !P1 ;  /* 0x000000092500780c */ /* 0x000fe40004fa1670 */
[----:B------:R-:W-:-:S05]  /*4d20*/  F2FP.F16.E4M3.UNPACK_B R7, R7 ;  /* 0x00000007ff07723e */ /* 0x000fca00020006ff */
[----:B------:R-:W-:-:S05]  /*4d30*/  HADD2.F32 R34, -RZ, R7.H0_H0 ;  /* 0x20000007ff227230 */ /* 0x000fca0000004100 */
[----:B------:R-:W-:-:S04]  /*4d40*/  FMUL R7, R34, R11 ;  /* 0x0000000b22077220 */ /* 0x000fc80000400000 */
[----:B------:R-:W-:-:S05]  /*4d50*/  FFMA R7, R160, R10, R7 ;  /* 0x0000000aa0077223 */ /* 0x000fca0000000007 */
[----:B-1----:R-:W-:Y:S02]  /*4d60*/  F2FP.SATFINITE.E4M3.F32.PACK_AB_MERGE_C R35, RZ, R7, RZ ;  /* 0x00000007ff23723e */ /* 0x002fe400048070ff */
[----:B------:R-:W-:-:S03]  /*4d70*/  PRMT R7, RZ, 0x7610, R7 ;  /* 0x00007610ff077816 */ /* 0x000fc60000000007 */
[----:B------:R1:W-:Y:S01]  /*4d80*/  @!P6 STG.E.U8 desc[UR32][R24.64+0x1], R35 ;  /* 0x000001231800e986 */ /* 0x0003e2000c101120 */
[----:B------:R-:W-:Y:S05]  /*4d90*/  @P5 BRA `(.L_x_65) ;  /* 0x0000000000045947 */ /* 0x000fea0003800000 */
[----:B------:R0:W5:Y:S02]  /*4da0*/  LDG.E.U8 R7, desc[UR32][R40.64+0x8] ;  /* 0x0000082028077981 */ /* 0x000164000c1e1100 */
.L_x_65:
[----:B------:R-:W-:Y:S05]  /*4db0*/  BSYNC B1 ;  /* 0x0000000000017941 */ /* 0x000fea0003800000 */
.L_x_64:
        /* <DEDUP_REMOVED lines=8> */
[----:B-1----:R-:W-:-:S05]  /*4e40*/  F2FP.SATFINITE.E4M3.F32.PACK_AB_MERGE_C R35, RZ, R34, RZ ;  /* 0x00000022ff23723e */ /* 0x002fca00048070ff */
[----:B------:R1:W-:Y:S01]  /*4e50*/  @!P5 STG.E.U8 desc[UR32][R26.64+0x8], R35 ;  /* 0x000008231a00d986 */ /* 0x0003e2000c101120 */
[----:B------:R-:W-:Y:S05]  /*4e60*/  @P6 BRA `(.L_x_67) ;  /* 0x0000000000046947 */ /* 0x000fea0003800000 */
[----:B------:R0:W5:Y:S02]  /*4e70*/  LDG.E.U8 R7, desc[UR32][R40.64+0x9] ;  /* 0x0000092028077981 */ /* 0x000164000c1e1100 */
.L_x_67:
[----:B------:R-:W-:Y:S05]  /*4e80*/  BSYNC B1 ;  /* 0x0000000000017941 */ /* 0x000fea0003800000 */
.L_x_66:
        /* <DEDUP_REMOVED lines=12> */
.L_x_69:
[----:B------:R-:W-:Y:S05]  /*4f50*/  BSYNC B1 ;  /* 0x0000000000017941 */ /* 0x000fea0003800000 */
.L_x_68:
        /* <DEDUP_REMOVED lines=12> */
.L_x_71:
[----:B------:R-:W-:Y:S05]  /*5020*/  BSYNC B1 ;  /* 0x0000000000017941 */ /* 0x000fea0003800000 */
.L_x_70:
        /* <DEDUP_REMOVED lines=12> */
.L_x_73:
[----:B------:R-:W-:Y:S05]  /*50f0*/  BSYNC B1 ;  /* 0x0000000000017941 */ /* 0x000fea0003800000 */
.L_x_72:
        /* <DEDUP_REMOVED lines=12> */
.L_x_75:
[----:B------:R-:W-:Y:S05]  /*51c0*/  BSYNC B1 ;  /* 0x0000000000017941 */ /* 0x000fea0003800000 */
.L_x_74:
        /* <DEDUP_REMOVED lines=12> */
.L_x_77:
[----:B------:R-:W-:Y:S05]  /*5290*/  BSYNC B1 ;  /* 0x0000000000017941 */ /* 0x000fea0003800000 */
.L_x_76:
        /* <DEDUP_REMOVED lines=12> */
.L_x_79:
[----:B------:R-:W-:Y:S05]  /*5360*/  BSYNC B1 ;  /* 0x0000000000017941 */ /* 0x000fea0003800000 */
.L_x_78:
        /* <DEDUP_REMOVED lines=12> */
.L_x_81:
[----:B------:R-:W-:Y:S05]  /*5430*/  BSYNC B1 ;  /* 0x0000000000017941 */ /* 0x000fea0003800000 */
.L_x_80:
        /* <DEDUP_REMOVED lines=12> */
.L_x_83:
[----:B------:R-:W-:Y:S05]  /*5500*/  BSYNC B1 ;  /* 0x0000000000017941 */ /* 0x000fea0003800000 */
.L_x_82:
        /* <DEDUP_REMOVED lines=12> */
.L_x_85:
[----:B------:R-:W-:Y:S05]  /*55d0*/  BSYNC B1 ;  /* 0x0000000000017941 */ /* 0x000fea0003800000 */
.L_x_84:
        /* <DEDUP_REMOVED lines=12> */
.L_x_87:
[----:B------:R-:W-:Y:S05]  /*56a0*/  BSYNC B1 ;  /* 0x0000000000017941 */ /* 0x000fea0003800000 */
.L_x_86:
        /* <DEDUP_REMOVED lines=12> */
.L_x_89:
[----:B------:R-:W-:Y:S05]  /*5770*/  BSYNC B1 ;  /* 0x0000000000017941 */ /* 0x000fea0003800000 */
.L_x_88:
        /* <DEDUP_REMOVED lines=12> */
.L_x_91:
[----:B------:R-:W-:Y:S05]  /*5840*/  BSYNC B1 ;  /* 0x0000000000017941 */ /* 0x000fea0003800000 */
.L_x_90:
        /* <DEDUP_REMOVED lines=12> */
.L_x_93:
[----:B------:R-:W-:Y:S05]  /*5910*/  BSYNC B1 ;  /* 0x0000000000017941 */ /* 0x000fea0003800000 */
.L_x_92:
        /* <DEDUP_REMOVED lines=12> */
.L_x_95:
[----:B------:R-:W-:Y:S05]  /*59e0*/  BSYNC B1 ;  /* 0x0000000000017941 */ /* 0x000fea0003800000 */
.L_x_94:
        /* <DEDUP_REMOVED lines=12> */
.L_x_97:
[----:B------:R-:W-:Y:S05]  /*5ab0*/  BSYNC B1 ;  /* 0x0000000000017941 */ /* 0x000fea0003800000 */
.L_x_96:
        /* <DEDUP_REMOVED lines=12> */
.L_x_99:
[----:B------:R-:W-:Y:S05]  /*5b80*/  BSYNC B1 ;  /* 0x0000000000017941 */ /* 0x000fea0003800000 */
.L_x_98:
        /* <DEDUP_REMOVED lines=12> */
.L_x_101:
[----:B------:R-:W-:Y:S05]  /*5c50*/  BSYNC B1 ;  /* 0x0000000000017941 */ /* 0x000fea0003800000 */
.L_x_100:
        /* <DEDUP_REMOVED lines=12> */
.L_x_103:
[----:B------:R-:W-:Y:S05]  /*5d20*/  BSYNC B1 ;  /* 0x0000000000017941 */ /* 0x000fea0003800000 */
.L_x_102:
        /* <DEDUP_REMOVED lines=12> */
.L_x_105:
[----:B------:R-:W-:Y:S05]  /*5df0*/  BSYNC B1 ;  /* 0x0000000000017941 */ /* 0x000fea0003800000 */
.L_x_104:
        /* <DEDUP_REMOVED lines=12> */
.L_x_107:
[----:B------:R-:W-:Y:S05]  /*5ec0*/  BSYNC B1 ;  /* 0x0000000000017941 */ /* 0x000fea0003800000 */
.L_x_106:
        /* <DEDUP_REMOVED lines=12> */
.L_x_109:
[----:B------:R-:W-:Y:S05]  /*5f90*/  BSYNC B1 ;  /* 0x0000000000017941 */ /* 0x000fea0003800000 */
.L_x_108:
        /* <DEDUP_REMOVED lines=12> */
.L_x_111:
[----:B------:R-:W-:Y:S05]  /*6060*/  BSYNC B1 ;  /* 0x0000000000017941 */ /* 0x000fea0003800000 */
.L_x_110:
        /* <DEDUP_REMOVED lines=12> */
.L_x_113:
[----:B------:R-:W-:Y:S05]  /*6130*/  BSYNC B1 ;  /* 0x0000000000017941 */ /* 0x000fea0003800000 */
.L_x_112:
        /* <DEDUP_REMOVED lines=12> */
.L_x_115:
[----:B------:R-:W-:Y:S05]  /*6200*/  BSYNC B1 ;  /* 0x0000000000017941 */ /* 0x000fea0003800000 */
.L_x_114:
        /* <DEDUP_REMOVED lines=12> */
.L_x_117:
[----:B------:R-:W-:Y:S05]  /*62d0*/  BSYNC B1 ;  /* 0x0000000000017941 */ /* 0x000fea0003800000 */
.L_x_116:
        /* <DEDUP_REMOVED lines=12> */
.L_x_119:
[----:B------:R-:W-:Y:S05]  /*63a0*/  BSYNC B1 ;  /* 0x0000000000017941 */ /* 0x000fea0003800000 */
.L_x_118:
        /* <DEDUP_REMOVED lines=12> */
.L_x_121:
[----:B------:R-:W-:Y:S05]  /*6470*/  BSYNC B1 ;  /* 0x0000000000017941 */ /* 0x000fea0003800000 */
.L_x_120:
        /* <DEDUP_REMOVED lines=12> */
.L_x_123:
[----:B------:R-:W-:Y:S05]  /*6540*/  BSYNC B1 ;  /* 0x0000000000017941 */ /* 0x000fea0003800000 */
.L_x_122:
        /* <DEDUP_REMOVED lines=12> */
.L_x_125:
[----:B------:R-:W-:Y:S05]  /*6610*/  BSYNC B1 ;  /* 0x0000000000017941 */ /* 0x000fea0003800000 */
.L_x_124:
        /* <DEDUP_REMOVED lines=12> */
.L_x_127:
[----:B------:R-:W-:Y:S05]  /*66e0*/  BSYNC B1 ;  /* 0x0000000000017941 */ /* 0x000fea0003800000 */
.L_x_126:
        /* <DEDUP_REMOVED lines=12> */
.L_x_129:
[----:B------:R-:W-:Y:S05]  /*67b0*/  BSYNC B1 ;  /* 0x0000000000017941 */ /* 0x000fea0003800000 */
.L_x_128:
        /* <DEDUP_REMOVED lines=12> */
.L_x_131:
[----:B------:R-:W-:Y:S05]  /*6880*/  BSYNC B1 ;  /* 0x0000000000017941 */ /* 0x000fea0003800000 */
.L_x_130:
        /* <DEDUP_REMOVED lines=12> */
.L_x_133:
[----:B------:R-:W-:Y:S05]  /*6950*/  BSYNC B1 ;  /* 0x0000000000017941 */ /* 0x000fea0003800000 */
.L_x_132:
        /* <DEDUP_REMOVED lines=12> */
.L_x_135:
[----:B------:R-:W-:Y:S05]  /*6a20*/  BSYNC B1 ;  /* 0x0000000000017941 */ /* 0x000fea0003800000 */
.L_x_134:
        /* <DEDUP_REMOVED lines=12> */
.L_x_137:
[----:B------:R-:W-:Y:S05]  /*6af0*/  BSYNC B1 ;  /* 0x0000000000017941 */ /* 0x000fea0003800000 */
.L_x_136:
        /* <DEDUP_REMOVED lines=12> */
.L_x_139:
[----:B------:R-:W-:Y:S05]  /*6bc0*/  BSYNC B1 ;  /* 0x0000000000017941 */ /* 0x000fea0003800000 */
.L_x_138:
        /* <DEDUP_REMOVED lines=12> */
.L_x_141:
[----:B------:R-:W-:Y:S05]  /*6c90*/  BSYNC B1 ;  /* 0x0000000000017941 */ /* 0x000fea0003800000 */
.L_x_140:
        /* <DEDUP_REMOVED lines=12> */
.L_x_143:
[----:B------:R-:W-:Y:S05]  /*6d60*/  BSYNC B1 ;  /* 0x0000000000017941 */ /* 0x000fea0003800000 */
.L_x_142:
        /* <DEDUP_REMOVED lines=12> */
.L_x_145:
[----:B------:R-:W-:Y:S05]  /*6e30*/  BSYNC B1 ;  /* 0x0000000000017941 */ /* 0x000fea0003800000 */
.L_x_144:
        /* <DEDUP_REMOVED lines=12> */
.L_x_147:
[----:B------:R-:W-:Y:S05]  /*6f00*/  BSYNC B1 ;  /* 0x0000000000017941 */ /* 0x000fea0003800000 */
.L_x_146:
        /* <DEDUP_REMOVED lines=12> */
.L_x_149:
[----:B------:R-:W-:Y:S05]  /*6fd0*/  BSYNC B1 ;  /* 0x0000000000017941 */ /* 0x000fea0003800000 */
.L_x_148:
        /* <DEDUP_REMOVED lines=12> */
.L_x_151:
[----:B------:R-:W-:Y:S05]  /*70a0*/  BSYNC B1 ;  /* 0x0000000000017941 */ /* 0x000fea0003800000 */
.L_x_150:
        /* <DEDUP_REMOVED lines=12> */
.L_x_153:
[----:B------:R-:W-:Y:S05]  /*7170*/  BSYNC B1 ;  /* 0x0000000000017941 */ /* 0x000fea0003800000 */
.L_x_152:
        /* <DEDUP_REMOVED lines=12> */
.L_x_155:
[----:B------:R-:W-:Y:S05]  /*7240*/  BSYNC B1 ;  /* 0x0000000000017941 */ /* 0x000fea0003800000 */
.L_x_154:
        /* <DEDUP_REMOVED lines=12> */
.L_x_157:
[----:B------:R-:W-:Y:S05]  /*7310*/  BSYNC B1 ;  /* 0x0000000000017941 */ /* 0x000fea0003800000 */
.L_x_156:
        /* <DEDUP_REMOVED lines=12> */
.L_x_159:
[----:B------:R-:W-:Y:S05]  /*73e0*/  BSYNC B1 ;  /* 0x0000000000017941 */ /* 0x000fea0003800000 */
.L_x_158:
        /* <DEDUP_REMOVED lines=12> */
.L_x_161:
[----:B------:R-:W-:Y:S05]  /*74b0*/  BSYNC B1 ;  /* 0x0000000000017941 */ /* 0x000fea0003800000 */
.L_x_160:
        /* <DEDUP_REMOVED lines=12> */
.L_x_163:
[----:B------:R-:W-:Y:S05]  /*7580*/  BSYNC B1 ;  /* 0x0000000000017941 */ /* 0x000fea0003800000 */
.L_x_162:
        /* <DEDUP_REMOVED lines=12> */
.L_x_165:
[----:B------:R-:W-:Y:S05]  /*7650*/  BSYNC B1 ;  /* 0x0000000000017941 */ /* 0x000fea0003800000 */
.L_x_164:
        /* <DEDUP_REMOVED lines=12> */
.L_x_167:
[----:B------:R-:W-:Y:S05]  /*7720*/  BSYNC B1 ;  /* 0x0000000000017941 */ /* 0x000fea0003800000 */
.L_x_166:
        /* <DEDUP_REMOVED lines=12> */
.L_x_169:
[----:B------:R-:W-:Y:S05]  /*77f0*/  BSYNC B1 ;  /* 0x0000000000017941 */ /* 0x000fea0003800000 */
.L_x_168:
        /* <DEDUP_REMOVED lines=12> */
.L_x_171:
[----:B------:R-:W-:Y:S05]  /*78c0*/  BSYNC B1 ;  /* 0x0000000000017941 */ /* 0x000fea0003800000 */
.L_x_170:
        /* <DEDUP_REMOVED lines=12> */
.L_x_173:
[----:B------:R-:W-:Y:S05]  /*7990*/  BSYNC B1 ;  /* 0x0000000000017941 */ /* 0x000fea0003800000 */
.L_x_172:
        /* <DEDUP_REMOVED lines=12> */
.L_x_175:
[----:B------:R-:W-:Y:S05]  /*7a60*/  BSYNC B1 ;  /* 0x0000000000017941 */ /* 0x000fea0003800000 */
.L_x_174:
        /* <DEDUP_REMOVED lines=12> */
.L_x_177:
[----:B------:R-:W-:Y:S05]  /*7b30*/  BSYNC B1 ;  /* 0x0000000000017941 */ /* 0x000fea0003800000 */
.L_x_176:
        /* <DEDUP_REMOVED lines=12> */
.L_x_179:
[----:B------:R-:W-:Y:S05]  /*7c00*/  BSYNC B1 ;  /* 0x0000000000017941 */ /* 0x000fea0003800000 */
.L_x_178:
[----:B-----5:R-:W-:Y:S01]  /*7c10*/  LOP3.LUT R7, R7, 0xff, RZ, 0xc0, !PT ;  /* 0x000000ff07077812 */ /* 0x020fe200078ec0ff */
[----:B------:R-:W-:Y:S01]  /*7c20*/  BSSY B1, `(.L_x_180) ;  /* 0x000000b000017945 */ /* 0x000fe20003800000 */
[----:B------:R-:W-:Y:S02]  /*7c30*/  ISETP.LT.OR P5, PT, R37, 0x49, !P2 ;  /* 0x000000492500780c */ /* 0x000fe400057a1670 */
[----:B------:R-:W-:-:S05]  /*7c40*/  F2FP.F16.E4M3.UNPACK_B R7, R7 ;  /* 0x00000007ff07723e */ /* 0x000fca00020006ff */
[----:B0-2---:R-:W-:-:S05]  /*7c50*/  HADD2.F32 R32, -RZ, R7.H0_H0 ;  /* 0x20000007ff207230 */ /* 0x005fca0000004100 */
[----:B------:R-:W-:-:S04]  /*7c60*/  FMUL R7, R32, R11 ;  /* 0x0000000b20077220 */ /* 0x000fc80000400000 */
[----:B------:R-:W-:-:S05]  /*7c70*/  FFMA R7, R22, R10, R7 ;  /* 0x0000000a16077223 */ /* 0x000fca0000000007 */
[----:B------:R-:W-:Y:S02]  /*7c80*/  F2FP.SATFINITE.E4M3.F32.PACK_AB_MERGE_C R23, RZ, R7, RZ ;  /* 0x00000007ff17723e */ /* 0x000fe400048070ff */
[----:B------:R-:W-:-:S03]  /*7c90*/  PRMT R7, RZ, 0x7610, R7 ;  /* 0x00007610ff077816 */ /* 0x000fc60000000007 */
[----:B------:R0:W-:Y:S01]  /*7ca0*/  @!P3 STG.E.U8 desc[UR32][R8.64+0x49], R23 ;  /* 0x000049170800b986 */ /* 0x0001e2000c101120 */
[----:B------:R-:W-:Y:S05]  /*7cb0*/  @P5 BRA `(.L_x_181) ;  /* 0x0000000000045947 */ /* 0x000fea0003800000 */
[----:B------:R2:W5:Y:S02]  /*7cc0*/  LDG.E.U8 R7, desc[UR32][R38.64+0x48] ;  /* 0x0000482026077981 */ /* 0x000564000c1e1100 */
.L_x_181:
[----:B------:R-:W-:Y:S05]  /*7cd0*/  BSYNC B1 ;  /* 0x0000000000017941 */ /* 0x000fea0003800000 */
.L_x_180:
[----:B-----5:R-:W-:Y:S01]  /*7ce0*/  LOP3.LUT R7, R7, 0xff, RZ, 0xc0, !PT ;  /* 0x000000ff07077812 */ /* 0x020fe200078ec0ff */
[----:B------:R-:W-:Y:S01]  /*7cf0*/  BSSY B1, `(.L_x_182) ;  /* 0x000000b000017945 */ /* 0x000fe20003800000 */
[----:B------:R-:W-:Y:S02]  /*7d00*/  ISETP.LT.OR P2, PT, R37, 0x4a, !P2 ;  /* 0x0000004a2500780c */ /* 0x000fe40005741670 */
[----:B------:R-:W-:-:S05]  /*7d10*/  F2FP.F16.E4M3.UNPACK_B R7, R7 ;  /* 0x00000007ff07723e */ /* 0x000fca00020006ff */
[----:B0-----:R-:W-:Y:S01]  /*7d20*/  HADD2.F32 R8, -RZ, R7.H0_H0 ;  /* 0x20000007ff087230 */ /* 0x001fe20000004100 */
[----:B------:R-:W-:-:S04]  /*7d30*/  PRMT R7, RZ, 0x7610, R7 ;  /* 0x00007610ff077816 */ /* 0x000fc80000000007 */
[----:B------:R-:W-:-:S04]  /*7d40*/  FMUL R8, R8, R11 ;  /* 0x0000000b08087220 */ /* 0x000fc80000400000 */
[----:B------:R-:W-:-:S05]  /*7d50*/  FFMA R8, R21, R10, R8 ;  /* 0x0000000a15087223 */ /* 0x000fca0000000008 */
[----:B------:R-:W-:-:S05]  /*7d60*/  F2FP.SATFINITE.E4M3.F32.PACK_AB_MERGE_C R9, RZ, R8, RZ ;  /* 0x00000008ff09723e */ /* 0x000fca00048070ff */
[----:B------:R0:W-:Y:S01]  /*7d70*/  @!P5 STG.E.U8 desc[UR32][R28.64+0x48], R9 ;  /* 0x000048091c00d986 */ /* 0x0001e2000c101120 */
[----:B------:R-:W-:Y:S05]  /*7d80*/  @P2 BRA `(.L_x_183) ;  /* 0x0000000000042947 */ /* 0x000fea0003800000 */
[----:B------:R0:W5:Y:S02]  /*7d90*/  LDG.E.U8 R7, desc[UR32][R38.64+0x49] ;  /* 0x0000492026077981 */ /* 0x000164000c1e1100 */
.L_x_183:
[----:B------:R-:W-:Y:S05]  /*7da0*/  BSYNC B1 ;  /* 0x0000000000017941 */ /* 0x000fea0003800000 */
.L_x_182:
[----:B-----5:R-:W-:Y:S01]  /*7db0*/  LOP3.LUT R7, R7, 0xff, RZ, 0xc0, !PT ;  /* 0x000000ff07077812 */ /* 0x020fe200078ec0ff */
[----:B------:R-:W-:Y:S01]  /*7dc0*/  BSSY B1, `(.L_x_184) ;  /* 0x000000b000017945 */ /* 0x000fe20003800000 */
[----:B------:R-:W-:Y:S02]  /*7dd0*/  ISETP.LT.OR P3, PT, R37, 0x41, !P1 ;  /* 0x000000412500780c */ /* 0x000fe40004f61670 */
[----:B------:R-:W-:-:S05]  /*7de0*/  F2FP.F16.E4M3.UNPACK_B R7, R7 ;  /* 0x00000007ff07723e */ /* 0x000fca00020006ff */
[----:B------:R-:W-:-:S05]  /*7df0*/  HADD2.F32 R8, -RZ, R7.H0_H0 ;  /* 0x20000007ff087230 */ /* 0x000fca0000004100 */
[----:B------:R-:W-:-:S04]  /*7e00*/  FMUL R7, R8, R11 ;  /* 0x0000000b08077220 */ /* 0x000fc80000400000 */
[----:B------:R-:W-:-:S05]  /*7e10*/  FFMA R7, R20, R10, R7 ;  /* 0x0000000a14077223 */ /* 0x000fca0000000007 */
[----:B0-----:R-:W-:Y:S02]  /*7e20*/  F2FP.SATFINITE.E4M3.F32.PACK_AB_MERGE_C R9, RZ, R7, RZ ;  /* 0x00000007ff09723e */ /* 0x001fe400048070ff */
[----:B------:R-:W-:-:S03]  /*7e30*/  PRMT R7, RZ, 0x7610, R7 ;  /* 0x00007610ff077816 */ /* 0x000fc60000000007 */
[----:B------:R0:W-:Y:S01]  /*7e40*/  @!P2 STG.E.U8 desc[UR32][R28.64+0x49], R9 ;  /* 0x000049091c00a986 */ /* 0x0001e2000c101120 */
[----:B------:R-:W-:Y:S05]  /*7e50*/  @P3 BRA `(.L_x_185) ;  /* 0x0000000000043947 */ /* 0x000fea0003800000 */
[----:B------:R0:W5:Y:S02]  /*7e60*/  LDG.E.U8 R7, desc[UR32][R40.64+0x40] ;  /* 0x0000402028077981 */ /* 0x000164000c1e1100 */
.L_x_185:
[----:B------:R-:W-:Y:S05]  /*7e70*/  BSYNC B1 ;  /* 0x0000000000017941 */ /* 0x000fea0003800000 */
.L_x_184:
        /* <DEDUP_REMOVED lines=8> */
[----:B0-----:R-:W-:-:S05]  /*7f00*/  F2FP.SATFINITE.E4M3.F32.PACK_AB_MERGE_C R9, RZ, R8, RZ ;  /* 0x00000008ff09723e */ /* 0x001fca00048070ff */
[----:B------:R0:W-:Y:S01]  /*7f10*/  @!P3 STG.E.U8 desc[UR32][R26.64+0x40], R9 ;  /* 0x000040091a00b986 */ /* 0x0001e2000c101120 */
[----:B------:R-:W-:Y:S05]  /*7f20*/  @P2 BRA `(.L_x_187) ;  /* 0x0000000000042947 */ /* 0x000fea0003800000 */
[----:B------:R0:W5:Y:S02]  /*7f30*/  LDG.E.U8 R7, desc[UR32][R40.64+0x41] ;  /* 0x0000412028077981 */ /* 0x000164000c1e1100 */
.L_x_187:
[----:B------:R-:W-:Y:S05]  /*7f40*/  BSYNC B1 ;  /* 0x0000000000017941 */ /* 0x000fea0003800000 */
.L_x_186:
        /* <DEDUP_REMOVED lines=12> */
.L_x_189:
[----:B------:R-:W-:Y:S05]  /*8010*/  BSYNC B1 ;  /* 0x0000000000017941 */ /* 0x000fea0003800000 */
.L_x_188:
        /* <DEDUP_REMOVED lines=12> */
.L_x_191:
[----:B------:R-:W-:Y:S05]  /*80e0*/  BSYNC B1 ;  /* 0x0000000000017941 */ /* 0x000fea0003800000 */
.L_x_190:
        /* <DEDUP_REMOVED lines=12> */
.L_x_193:
[----:B------:R-:W-:Y:S05]  /*81b0*/  BSYNC B1 ;  /* 0x0000000000017941 */ /* 0x000fea0003800000 */
.L_x_192:
        /* <DEDUP_REMOVED lines=12> */
.L_x_195:
[----:B------:R-:W-:Y:S05]  /*8280*/  BSYNC B1 ;  /* 0x0000000000017941 */ /* 0x000fea0003800000 */
.L_x_194:
        /* <DEDUP_REMOVED lines=12> */
.L_x_197:
[----:B------:R-:W-:Y:S05]  /*8350*/  BSYNC B1 ;  /* 0x0000000000017941 */ /* 0x000fea0003800000 */
.L_x_196:
        /* <DEDUP_REMOVED lines=12> */
.L_x_199:
[----:B------:R-:W-:Y:S05]  /*8420*/  BSYNC B1 ;  /* 0x0000000000017941 */ /* 0x000fea0003800000 */
.L_x_198:
[----:B------:R-:W-:Y:S05]  /*8430*/  @P0 BRA `(.L_x_200) ;  /* 0x0000001400300947 */ /* 0x000fea0003800000 */
[----:B-----5:R-:W-:-:S04]  /*8440*/  LOP3.LUT R7, R7, 0xff, RZ, 0xc0, !PT ;  /* 0x000000ff07077812 */ /* 0x020fc800078ec0ff */
[----:B------:R-:W-:-:S05]  /*8450*/  F2FP.F16.E4M3.UNPACK_B R7, R7 ;  /* 0x00000007ff07723e */ /* 0x000fca00020006ff */
[----:B------:R-:W-:-:S05]  /*8460*/  HADD2.F32 R8, -RZ, R7.H0_H0 ;  /* 0x20000007ff087230 */ /* 0x000fca0000004100 */
[----:B------:R-:W-:-:S04]  /*8470*/  FMUL R7, R8, R11 ;  /* 0x0000000b08077220 */ /* 0x000fc80000400000 */
[----:B------:R-:W-:-:S05]  /*8480*/  FFMA R7, R12, R10, R7 ;  /* 0x0000000a0c077223 */ /* 0x000fca0000000007 */
[----:B------:R-:W-:-:S05]  /*8490*/  F2FP.SATFINITE.E4M3.F32.PACK_AB_MERGE_C R7, RZ, R7, RZ ;  /* 0x00000007ff07723e */ /* 0x000fca00048070ff */
[----:B------:R0:W-:Y:S01]  /*84a0*/  STG.E.U8 desc[UR32][R24.64+0x49], R7 ;  /* 0x0000490718007986 */ /* 0x0001e2000c101120 */
[----:B------:R-:W-:Y:S05]  /*84b0*/  BRA `(.L_x_200) ;  /* 0x0000001400107947 */ /* 0x000fea0003800000 */
.L_x_39:
[----:B------:R-:W-:Y:S01]  /*84c0*/  ISETP.GE.AND P3, PT, R42, 0x1, PT ;  /* 0x000000012a00780c */ /* 0x000fe20003f66270 */
[-C--:B--2---:R-:W-:Y:S01]  /*84d0*/  FMUL R171, R171, R10.reuse ;  /* 0x0000000aabab7220 */ /* 0x084fe20000400000 */
[-C--:B------:R-:W-:Y:S01]  /*84e0*/  FMUL R170, R170, R10.reuse ;  /* 0x0000000aaaaa7220 */ /* 0x080fe20000400000 */
[----:B------:R-:W-:Y:S01]  /*84f0*/  ISETP.GE.AND P2, PT, R42, 0x9, PT ;  /* 0x000000092a00780c */ /* 0x000fe20003f46270 */
[-C--:B------:R-:W-:Y:S01]  /*8500*/  FMUL R165, R165, R10.reuse ;  /* 0x0000000aa5a57220 */ /* 0x080fe20000400000 */
[C---:B------:R-:W-:Y:S01]  /*8510*/  ISETP.LT.OR P0, PT, R37.reuse, 0x1, !P3 ;  /* 0x000000012500780c */ /* 0x040fe20005f01670 */
[-C--:B------:R-:W-:Y:S01]  /*8520*/  FMUL R166, R166, R10.reuse ;  /* 0x0000000aa6a67220 */ /* 0x080fe20000400000 */
[----:B------:R-:W-:Y:S01]  /*8530*/  ISETP.LT.OR P6, PT, R37, 0x2, !P3 ;  /* 0x000000022500780c */ /* 0x000fe20005fc1670 */
[-C--:B------:R-:W-:Y:S01]  /*8540*/  FMUL R169, R169, R10.reuse ;  /* 0x0000000aa9a97220 */ /* 0x080fe20000400000 */
[----:B------:R-:W-:Y:S01]  /*8550*/  F2FP.SATFINITE.E4M3.F32.PACK_AB_MERGE_C R171, RZ, R171, RZ ;  /* 0x000000abffab723e */ /* 0x000fe200048070ff */
[----:B------:R-:W-:Y:S01]  /*8560*/  FMUL R168, R168, R10 ;  /* 0x0000000aa8a87220 */ /* 0x000fe20000400000 */
[----:B------:R-:W-:Y:S01]  /*8570*/  F2FP.SATFINITE.E4M3.F32.PACK_AB_MERGE_C R7, RZ, R170, RZ ;  /* 0x000000aaff07723e */ /* 0x000fe200048070ff */
[-C--:B------:R-:W-:Y:S01]  /*8580*/  FMUL R167, R167, R10.reuse ;  /* 0x0000000aa7a77220 */ /* 0x080fe20000400000 */
[C---:B------:R-:W-:Y:S01]  /*8590*/  ISETP.LT.OR P1, PT, R37.reuse, 0x2, !P2 ;  /* 0x000000022500780c */ /* 0x040fe20005721670 */
[-C--:B------:R-:W-:Y:S01]  /*85a0*/  FMUL R164, R164, R10.reuse ;  /* 0x0000000aa4a47220 */ /* 0x080fe20000400000 */
[----:B------:R-:W-:Y:S01]  /*85b0*/  ISETP.LT.OR P5, PT, R37, 0x9, !P3 ;  /* 0x000000092500780c */ /* 0x000fe20005fa1670 */
[-C--:B------:R-:W-:Y:S01]  /*85c0*/  FMUL R163, R163, R10.reuse ;  /* 0x0000000aa3a37220 */ /* 0x080fe20000400000 */
[----:B------:R-:W-:Y:S01]  /*85d0*/  F2FP.SATFINITE.E4M3.F32.PACK_AB_MERGE_C R165, RZ, R165, RZ ;  /* 0x000000a5ffa5723e */ /* 0x000fe200048070ff */
[----:B------:R-:W-:Y:S01]  /*85e0*/  @!P0 STG.E.U8 desc[UR32][R8.64], R171 ;  /* 0x000000ab08008986 */ /* 0x000fe2000c101120 */
[C---:B------:R-:W-:Y:S01]  /*85f0*/  ISETP.LT.OR P0, PT, R37.reuse, 0x1, !P2 ;  /* 0x000000012500780c */ /* 0x040fe20005701670 */
[----:B------:R-:W-:Y:S01]  /*8600*/  FMUL R162, R162, R10 ;  /* 0x0000000aa2a27220 */ /* 0x000fe20000400000 */
[----:B------:R-:W-:Y:S01]  /*8610*/  F2FP.SATFINITE.E4M3.F32.PACK_AB_MERGE_C R31, RZ, R166, RZ ;  /* 0x000000a6ff1f723e */ /* 0x000fe200048070ff */
[----:B------:R0:W-:Y:S01]  /*8620*/  @!P6 STG.E.U8 desc[UR32][R8.64+0x1], R7 ;  /* 0x000001070800e986 */ /* 0x0001e2000c101120 */
[----:B------:R-:W-:Y:S01]  /*8630*/  ISETP.LT.OR P6, PT, R37, 0xa, !P3 ;  /* 0x0000000a2500780c */ /* 0x000fe20005fc1670 */
[----:B------:R-:W-:Y:S01]  /*8640*/  FMUL R161, R161, R10 ;  /* 0x0000000aa1a17220 */ /* 0x000fe20000400000 */
[----:B------:R-:W-:Y:S01]  /*8650*/  F2FP.SATFINITE.E4M3.F32.PACK_AB_MERGE_C R169, RZ, R169, RZ ;  /* 0x000000a9ffa9723e */ /* 0x000fe200048070ff */
[----:B------:R1:W-:Y:S01]  /*8660*/  @!P1 STG.E.U8 desc[UR32][R28.64+0x1], R31 ;  /* 0x0000011f1c009986 */ /* 0x0003e2000c101120 */
[----:B------:R-:W-:Y:S01]  /*8670*/  F2FP.SATFINITE.E4M3.F32.PACK_AB_MERGE_C R33, RZ, R168, RZ ;  /* 0x000000a8ff21723e */ /* 0x000fe200048070ff */
[-C--:B------:R-:W-:Y:S01]  /*8680*/  FMUL R160, R160, R10.reuse ;  /* 0x0000000aa0a07220 */ /* 0x080fe20000400000 */
[----:B------:R-:W-:Y:S01]  /*8690*/  ISETP.GE.AND P1, PT, R42, 0x81, PT ;  /* 0x000000812a00780c */ /* 0x000fe20003f26270 */
[-C--:B------:R-:W-:Y:S01]  /*86a0*/  FMUL R159, R159, R10.reuse ;  /* 0x0000000a9f9f7220 */ /* 0x080fe20000400000 */
[----:B------:R-:W-:Y:S01]  /*86b0*/  F2FP.SATFINITE.E4M3.F32.PACK_AB_MERGE_C R167, RZ, R167, RZ ;  /* 0x000000a7ffa7723e */ /* 0x000fe200048070ff */
[----:B------:R-:W-:Y:S01]  /*86c0*/  @!P0 STG.E.U8 desc[UR32][R28.64], R165 ;  /* 0x000000a51c008986 */ /* 0x000fe2000c101120 */
[C---:B------:R-:W-:Y:S01]  /*86d0*/  ISETP.LT.OR P0, PT, R37.reuse, 0x9, !P2 ;  /* 0x000000092500780c */ /* 0x040fe20005701670 */
[----:B------:R-:W-:Y:S01]  /*86e0*/  FMUL R158, R158, R10 ;  /* 0x0000000a9e9e7220 */ /* 0x000fe20000400000 */
[----:B0-----:R-:W-:Y:S01]  /*86f0*/  F2FP.SATFINITE.E4M3.F32.PACK_AB_MERGE_C R7, RZ, R164, RZ ;  /* 0x000000a4ff07723e */ /* 0x001fe200048070ff */
[----:B------:R-:W-:Y:S01]  /*8700*/  @!P5 STG.E.U8 desc[UR32][R8.64+0x8], R169 ;  /* 0x000008a90800d986 */ /* 0x000fe2000c101120 */
[----:B------:R-:W-:Y:S01]  /*8710*/  ISETP.LT.OR P5, PT, R37, 0xa, !P2 ;  /* 0x0000000a2500780c */ /* 0x000fe200057a1670 */
[-C--:B------:R-:W-:Y:S01]  /*8720*/  FMUL R157, R157, R10.reuse ;  /* 0x0000000a9d9d7220 */ /* 0x080fe20000400000 */
[----:B------:R-:W-:Y:S01]  /*8730*/  F2FP.SATFINITE.E4M3.F32.PACK_AB_MERGE_C R163, RZ, R163, RZ ;  /* 0x000000a3ffa3723e */ /* 0x000fe200048070ff */
[----:B------:R-:W-:Y:S01]  /*8740*/  @!P6 STG.E.U8 desc[UR32][R8.64+0x9], R33 ;  /* 0x000009210800e986 */ /* 0x000fe2000c101120 */
[----:B------:R-:W-:Y:S01]  /*8750*/  ISETP.LT.OR P6, PT, R37, 0x1, !P1 ;  /* 0x000000012500780c */ /* 0x000fe20004fc1670 */
[----:B------:R-:W-:Y:S01]  /*8760*/  FMUL R156, R156, R10 ;  /* 0x0000000a9c9c7220 */ /* 0x000fe20000400000 */
[----:B-1----:R-:W-:Y:S01]  /*8770*/  F2FP.SATFINITE.E4M3.F32.PACK_AB_MERGE_C R31, RZ, R162, RZ ;  /* 0x000000a2ff1f723e */ /* 0x002fe200048070ff */
[-C--:B------:R-:W-:Y:S01]  /*8780*/  FMUL R155, R155, R10.reuse ;  /* 0x0000000a9b9b7220 */ /* 0x080fe20000400000 */
[----:B------:R-:W-:Y:S01]  /*8790*/  F2FP.SATFINITE.E4M3.F32.PACK_AB_MERGE_C R161, RZ, R161, RZ ;  /* 0x000000a1ffa1723e */ /* 0x000fe200048070ff */
[----:B------:R-:W-:Y:S01]  /*87a0*/  @!P0 STG.E.U8 desc[UR32][R28.64+0x8], R167 ;  /* 0x000008a71c008986 */ /* 0x000fe2000c101120 */
[----:B------:R-:W-:Y:S01]  /*87b0*/  ISETP.GE.AND P0, PT, R42, 0x89, PT ;  /* 0x000000892a00780c */ /* 0x000fe20003f06270 */
[-C--:B------:R-:W-:Y:S01]  /*87c0*/  FMUL R154, R154, R10.reuse ;  /* 0x0000000a9a9a7220 */ /* 0x080fe20000400000 */
[----:B------:R-:W-:Y:S01]  /*87d0*/  F2FP.SATFINITE.E4M3.F32.PACK_AB_MERGE_C R159, RZ, R159, RZ ;  /* 0x0000009fff9f723e */ /* 0x000fe200048070ff */
[----:B------:R0:W-:Y:S01]  /*87e0*/  @!P5 STG.E.U8 desc[UR32][R28.64+0x9], R7 ;  /* 0x000009071c00d986 */ /* 0x0001e2000c101120 */
[----:B------:R-:W-:Y:S01]  /*87f0*/  ISETP.LT.OR P5, PT, R37, 0x2, !P1 ;  /* 0x000000022500780c */ /* 0x000fe20004fa1670 */
[-C--:B------:R-:W-:Y:S01]  /*8800*/  FMUL R153, R153, R10.reuse ;  /* 0x0000000a99997220 */ /* 0x080fe20000400000 */
[----:B------:R-:W-:Y:S01]  /*8810*/  F2FP.SATFINITE.E4M3.F32.PACK_AB_MERGE_C R157, RZ, R157, RZ ;  /* 0x0000009dff9d723e */ /* 0x000fe200048070ff */
[----:B------:R-:W-:Y:S01]  /*8820*/  @!P6 STG.E.U8 desc[UR32][R26.64], R163 ;  /* 0x000000a31a00e986 */ /* 0x000fe2000c101120 */
[----:B------:R-:W-:Y:S01]  /*8830*/  ISETP.LT.OR P6, PT, R37, 0x1, !P0 ;  /* 0x000000012500780c */ /* 0x000fe200047c1670 */
[-C--:B------:R-:W-:Y:S01]  /*8840*/  FMUL R152, R152, R10.reuse ;  /* 0x0000000a98987220 */ /* 0x080fe20000400000 */
[----:B------:R-:W-:Y:S01]  /*8850*/  F2FP.SATFINITE.E4M3.F32.PACK_AB_MERGE_C R155, RZ, R155, RZ ;  /* 0x0000009bff9b723e */ /* 0x000fe200048070ff */
[-C--:B------:R-:W-:Y:S01]  /*8860*/  FMUL R151, R151, R10.reuse ;  /* 0x0000000a97977220 */ /* 0x080fe20000400000 */
[----:B------:R-:W-:Y:S01]  /*8870*/  F2FP.SATFINITE.E4M3.F32.PACK_AB_MERGE_C R153, RZ, R153, RZ ;  /* 0x00000099ff99723e */ /* 0x000fe200048070ff */
[-C--:B------:R-:W-:Y:S01]  /*8880*/  FMUL R150, R150, R10.reuse ;  /* 0x0000000a96967220 */ /* 0x080fe20000400000 */
[----:B------:R-:W-:Y:S01]  /*8890*/  FMUL R149, R149, R10 ;  /* 0x0000000a95957220 */ /* 0x000fe20000400000 */
[----:B0-----:R-:W-:Y:S01]  /*88a0*/  F2FP.SATFINITE.E4M3.F32.PACK_AB_MERGE_C R7, RZ, R160, RZ ;  /* 0x000000a0ff07723e */ /* 0x001fe200048070ff */
[-C--:B------:R-:W-:Y:S01]  /*88b0*/  FMUL R148, R148, R10.reuse ;  /* 0x0000000a94947220 */ /* 0x080fe20000400000 */
        /* <DEDUP_REMOVED lines=129> */
[----:B------:R-:W-:Y:S01]  /*90d0*/  FMUL R12, R12, R10 ;  /* 0x0000000a0c0c7220 */ /* 0x000fe20000400000 */
[----:B------:R-:W-:Y:S01]  /*90e0*/  @!P6 STG.E.U8 desc[UR32][R26.64+0x18], R143 ;  /* 0x0000188f1a00e986 */ /* 0x000fe2000c101120 */
[----:B------:R-:W-:-:S02]  /*90f0*/  ISETP.LT.OR P6, PT, R37, 0x19, !P0 ;  /* 0x000000192500780c */ /* 0x000fc400047c1670 */
[----:B------:R-:W-:Y:S02]  /*9100*/  F2FP.SATFINITE.E4M3.F32.PACK_AB_MERGE_C R17, RZ, R17, RZ ;  /* 0x00000011ff11723e */ /* 0x000fe400048070ff */
[----:B------:R-:W-:Y:S02]  /*9110*/  F2FP.SATFINITE.E4M3.F32.PACK_AB_MERGE_C R15, RZ, R15, RZ ;  /* 0x0000000fff0f723e */ /* 0x000fe400048070ff */
[----:B------:R-:W-:Y:S02]  /*9120*/  F2FP.SATFINITE.E4M3.F32.PACK_AB_MERGE_C R13, RZ, R13, RZ ;  /* 0x0000000dff0d723e */ /* 0x000fe400048070ff */
[----:B0-----:R-:W-:Y:S01]  /*9130*/  F2FP.SATFINITE.E4M3.F32.PACK_AB_MERGE_C R7, RZ, R140, RZ ;  /* 0x0000008cff07723e */ /* 0x001fe200048070ff */
[----:B------:R0:W-:Y:S01]  /*9140*/  @!P5 STG.E.U8 desc[UR32][R26.64+0x19], R31 ;  /* 0x0000191f1a00d986 */ /* 0x0001e2000c101120 */
[----:B------:R-:W-:-:S03]  /*9150*/  ISETP.LT.OR P5, PT, R37, 0x1a, !P0 ;  /* 0x0000001a2500780c */ /* 0x000fc600047a1670 */
[----:B------:R-:W-:Y:S01]  /*9160*/  @!P6 STG.E.U8 desc[UR32][R24.64+0x18], R141 ;  /* 0x0000188d1800e986 */ /* 0x000fe2000c101120 */
[----:B------:R-:W-:Y:S02]  /*9170*/  ISETP.LT.OR P6, PT, R37, 0x21, !P3 ;  /* 0x000000212500780c */ /* 0x000fe40005fc1670 */
[----:B0-----:R-:W-:-:S07]  /*9180*/  F2FP.SATFINITE.E4M3.F32.PACK_AB_MERGE_C R31, RZ, R138, RZ ;  /* 0x0000008aff1f723e */ /* 0x001fce00048070ff */
        /* <DEDUP_REMOVED lines=88> */
[C---:B------:R-:W-:Y:S02]  /*9710*/  ISETP.LT.OR P6, PT, R37.reuse, 0x49, !P3 ;  /* 0x000000492500780c */ /* 0x040fe40005fc1670 */
[----:B------:R-:W-:Y:S02]  /*9720*/  ISETP.LT.OR P3, PT, R37, 0x4a, !P3 ;  /* 0x0000004a2500780c */ /* 0x000fe40005f61670 */
[----:B0-----:R-:W-:-:S05]  /*9730*/  F2FP.SATFINITE.E4M3.F32.PACK_AB_MERGE_C R31, RZ, R22, RZ ;  /* 0x00000016ff1f723e */ /* 0x001fca00048070ff */
[----:B------:R0:W-:Y:S01]  /*9740*/  @!P5 STG.E.U8 desc[UR32][R28.64+0x41], R7 ;  /* 0x000041071c00d986 */ /* 0x0001e2000c101120 */
[C---:B------:R-:W-:Y:S02]  /*9750*/  ISETP.LT.OR P5, PT, R37.reuse, 0x49, !P2 ;  /* 0x000000492500780c */ /* 0x040fe400057a1670 */
[C---:B------:R-:W-:Y:S01]  /*9760*/  ISETP.LT.OR P2, PT, R37.reuse, 0x4a, !P2 ;  /* 0x0000004a2500780c */ /* 0x040fe20005741670 */
[----:B------:R-:W-:Y:S01]  /*9770*/  @!P6 STG.E.U8 desc[UR32][R8.64+0x48], R23 ;  /* 0x000048170800e986 */ /* 0x000fe2000c101120 */
[----:B------:R-:W-:-:S03]  /*9780*/  ISETP.LT.OR P6, PT, R37, 0x41, !P1 ;  /* 0x000000412500780c */ /* 0x000fc60004fc1670 */
[----:B------:R1:W-:Y:S01]  /*9790*/  @!P3 STG.E.U8 desc[UR32][R8.64+0x49], R31 ;  /* 0x0000491f0800b986 */ /* 0x0003e2000c101120 */
[----:B------:R-:W-:Y:S02]  /*97a0*/  ISETP.LT.OR P3, PT, R37, 0x42, !P1 ;  /* 0x000000422500780c */ /* 0x000fe40004f61670 */
[----:B0-----:R-:W-:-:S03]  /*97b0*/  F2FP.SATFINITE.E4M3.F32.PACK_AB_MERGE_C R7, RZ, R20, RZ ;  /* 0x00000014ff07723e */ /* 0x001fc600048070ff */
[----:B------:R-:W-:Y:S01]  /*97c0*/  @!P5 STG.E.U8 desc[UR32][R28.64+0x48], R21 ;  /* 0x000048151c00d986 */ /* 0x000fe2000c101120 */
[----:B------:R-:W-:-:S03]  /*97d0*/  ISETP.LT.OR P5, PT, R37, 0x41, !P0 ;  /* 0x000000412500780c */ /* 0x000fc600047a1670 */
[----:B------:R0:W-:Y:S01]  /*97e0*/  @!P2 STG.E.U8 desc[UR32][R28.64+0x49], R7 ;  /* 0x000049071c00a986 */ /* 0x0001e2000c101120 */
[C---:B------:R-:W-:Y:S02]  /*97f0*/  ISETP.LT.OR P2, PT, R37.reuse, 0x49, !P1 ;  /* 0x000000492500780c */ /* 0x040fe40004f41670 */
[----:B-1----:R-:W-:Y:S01]  /*9800*/  F2FP.SATFINITE.E4M3.F32.PACK_AB_MERGE_C R9, RZ, R18, RZ ;  /* 0x00000012ff09723e */ /* 0x002fe200048070ff */
[----:B------:R1:W-:Y:S01]  /*9810*/  @!P6 STG.E.U8 desc[UR32][R26.64+0x40], R19 ;  /* 0x000040131a00e986 */ /* 0x0003e2000c101120 */
[C---:B------:R-:W-:Y:S02]  /*9820*/  ISETP.LT.OR P6, PT, R37.reuse, 0x42, !P0 ;  /* 0x000000422500780c */ /* 0x040fe400047c1670 */
[C---:B------:R-:W-:Y:S01]  /*9830*/  ISETP.LT.OR P1, PT, R37.reuse, 0x4a, !P1 ;  /* 0x0000004a2500780c */ /* 0x040fe20004f21670 */
[----:B------:R2:W-:Y:S01]  /*9840*/  @!P3 STG.E.U8 desc[UR32][R26.64+0x41], R9 ;  /* 0x000041091a00b986 */ /* 0x0005e2000c101120 */
[C---:B------:R-:W-:Y:S02]  /*9850*/  ISETP.LT.OR P3, PT, R37.reuse, 0x49, !P0 ;  /* 0x000000492500780c */ /* 0x040fe40004761670 */
[----:B------:R-:W-:Y:S01]  /*9860*/  ISETP.LT.OR P0, PT, R37, 0x4a, !P0 ;  /* 0x0000004a2500780c */ /* 0x000fe20004701670 */
[----:B------:R3:W-:Y:S01]  /*9870*/  @!P5 STG.E.U8 desc[UR32][R24.64+0x40], R17 ;  /* 0x000040111800d986 */ /* 0x0007e2000c101120 */
[----:B0-----:R-:W-:-:S02]  /*9880*/  F2FP.SATFINITE.E4M3.F32.PACK_AB_MERGE_C R7, RZ, R16, RZ ;  /* 0x00000010ff07723e */ /* 0x001fc400048070ff */
[----:B-1----:R-:W-:-:S03]  /*9890*/  F2FP.SATFINITE.E4M3.F32.PACK_AB_MERGE_C R19, RZ, R12, RZ ;  /* 0x0000000cff13723e */ /* 0x002fc600048070ff */
[----:B------:R3:W-:Y:S01]  /*98a0*/  @!P6 STG.E.U8 desc[UR32][R24.64+0x41], R7 ;  /* 0x000041071800e986 */ /* 0x0007e2000c101120 */
[----:B--2---:R-:W-:-:S03]  /*98b0*/  F2FP.SATFINITE.E4M3.F32.PACK_AB_MERGE_C R9, RZ, R14, RZ ;  /* 0x0000000eff09723e */ /* 0x004fc600048070ff */
[----:B------:R3:W-:Y:S04]  /*98c0*/  @!P2 STG.E.U8 desc[UR32][R26.64+0x48], R15 ;  /* 0x0000480f1a00a986 */ /* 0x0007e8000c101120 */
[----:B------:R3:W-:Y:S04]  /*98d0*/  @!P1 STG.E.U8 desc[UR32][R26.64+0x49], R9 ;  /* 0x000049091a009986 */ /* 0x0007e8000c101120 */
[----:B------:R3:W-:Y:S04]  /*98e0*/  @!P3 STG.E.U8 desc[UR32][R24.64+0x48], R13 ;  /* 0x0000480d1800b986 */ /* 0x0007e8000c101120 */
[----:B------:R3:W-:Y:S02]  /*98f0*/  @!P0 STG.E.U8 desc[UR32][R24.64+0x49], R19 ;  /* 0x0000491318008986 */ /* 0x0007e4000c101120 */
.L_x_200:
[----:B------:R-:W-:Y:S05]  /*9900*/  BSYNC B0 ;  /* 0x0000000000007941 */ /* 0x000fea0003800000 */
.L_x_38:
[----:B------:R-:W-:Y:S01]  /*9910*/  ULDC UR6, c[0x0][0xc] ;  /* 0x0000030000067ab9 */ /* 0x000fe20000000800 */
[----:B------:R-:W-:Y:S01]  /*9920*/  ULDC UR7, c[0x0][0x10] ;  /* 0x0000040000077ab9 */ /* 0x000fe20000000800 */
[----:B0--3-5:R-:W0:Y:S01]  /*9930*/  LDC R7, c[0x0][0x14] ;  /* 0x00000500ff077b82 */ /* 0x029e220000000800 */
[----:B------:R-:W-:Y:S01]  /*9940*/  UIMAD.WIDE.U32 UR6, UR6, UR7, URZ ;  /* 0x00000007060672a5 */ /* 0x000fe2000f8e003f */
[----:B------:R-:W-:Y:S01]  /*9950*/  PRMT R9, RZ, 0x7610, R9 ;  /* 0x00007610ff097816 */ /* 0x000fe20000000009 */
[----:B------:R-:W-:-:S04]  /*9960*/  IMAD.MOV.U32 R8, RZ, RZ, -0x1 ;  /* 0xffffffffff087424 */ /* 0x000fc800078e00ff */
[----:B0-----:R-:W-:-:S04]  /*9970*/  IMAD.WIDE.U32 R2, R7, UR6, R2 ;  /* 0x0000000607027c25 */ /* 0x001fc8000f8e0002 */
[----:B------:R-:W-:Y:S01]  /*9980*/  IMAD R7, R7, UR7, RZ ;  /* 0x0000000707077c24 */ /* 0x000fe2000f8e02ff */
[----:B------:R-:W-:Y:S02]  /*9990*/  ULDC.64 UR6, c[0x0][0x650] ;  /* 0x0001940000067ab9 */ /* 0x000fe40000000a00 */
[----:B------:R-:W-:Y:S01]  /*99a0*/  ISETP.GE.U32.AND P0, PT, R2, UR6, PT ;  /* 0x0000000602007c0c */ /* 0x000fe2000bf06070 */
[----:B------:R-:W-:Y:S02]  /*99b0*/  IMAD.IADD R3, R3, 0x1, R7 ;  /* 0x0000000103037824 */ /* 0x000fe400078e0207 */
[----:B------:R-:W-:-:S03]  /*99c0*/  IMAD.MOV.U32 R7, RZ, RZ, -0x1 ;  /* 0xffffffffff077424 */ /* 0x000fc600078e00ff */
[----:B------:R-:W-:-:S13]  /*99d0*/  ISETP.GE.U32.AND.EX P0, PT, R3, UR7, PT, P0 ;  /* 0x0000000703007c0c */ /* 0x000fda000bf06100 */
[----:B------:R-:W-:Y:S05]  /*99e0*/  @P0 BRA `(.L_x_201) ;  /* 0x0000000400600947 */ /* 0x000fea0003800000 */
[----:B------:R-:W0:Y:S01]  /*99f0*/  S2R R22, SR_CTAID.X ;  /* 0x0000000000167919 */ /* 0x000e220000002500 */
[----:B------:R-:W3:Y:S01]  /*9a00*/  LDC.64 R16, c[0x0][0x628] ;  /* 0x00018a00ff107b82 */ /* 0x000ee20000000a00 */
[----:B------:R-:W-:Y:S01]  /*9a10*/  ULDC UR6, c[0x0][0x150] ;  /* 0x0000540000067ab9 */ /* 0x000fe20000000800 */
[----:B------:R-:W-:Y:S01]  /*9a20*/  IMAD.MOV.U32 R14, RZ, RZ, R2 ;  /* 0x000000ffff0e7224 */ /* 0x000fe200078e0002 */
[----:B------:R-:W0:Y:S01]  /*9a30*/  S2R R24, SR_CTAID.Y ;  /* 0x0000000000187919 */ /* 0x000e220000002600 */
[----:B------:R-:W-:-:S04]  /*9a40*/  IMAD.MOV.U32 R15, RZ, RZ, R3 ;  /* 0x000000ffff0f7224 */ /* 0x000fc800078e0003 */
[----:B------:R-:W1:Y:S08]  /*9a50*/  LDC R25, c[0x0][0x144] ;  /* 0x00005100ff197b82 */ /* 0x000e700000000800 */
[----:B------:R-:W1:Y:S08]  /*9a60*/  LDC R18, c[0x0][0x630] ;  /* 0x00018c00ff127b82 */ /* 0x000e700000000800 */
[----:B------:R-:W1:Y:S01]  /*9a70*/  LDC.64 R20, c[0x0][0x620] ;  /* 0x00018800ff147b82 */ /* 0x000e620000000a00 */
[----:B---3--:R-:W-:-:S04]  /*9a80*/  ISETP.NE.U32.AND P0, PT, R16, RZ, PT ;  /* 0x000000ff1000720c */ /* 0x008fc80003f05070 */
[----:B------:R-:W-:Y:S02]  /*9a90*/  ISETP.NE.AND.EX P0, PT, R17, RZ, PT, P0 ;  /* 0x000000ff1100720c */ /* 0x000fe40003f05300 */
[----:B0-----:R-:W-:-:S05]  /*9aa0*/  I2FP.F32.U32 R7, R22 ;  /* 0x0000001600077245 */ /* 0x001fca0000201000 */
[----:B------:R-:W-:-:S04]  /*9ab0*/  FMUL R7, R7, UR6 ;  /* 0x0000000607077c20 */ /* 0x000fc80008400000 */
[----:B------:R0:W3:Y:S02]  /*9ac0*/  F2I.U32.TRUNC.NTZ R23, R7 ;  /* 0x0000000700177305 */ /* 0x0000e4000020f000 */
[----:B------:R-:W-:Y:S05]  /*9ad0*/  @!P0 BRA `(.L_x_202) ;  /* 0x0000000000288947 */ /* 0x000fea0003800000 */
[----:B0-----:R-:W0:Y:S02]  /*9ae0*/  LDC R7, c[0x0][0x634] ;  /* 0x00018d00ff077b82 */ /* 0x001e240000000800 */
        /* <DEDUP_REMOVED lines=9> */
.L_x_202:
[-CC-:B-1----:R-:W-:Y:S01]  /*9b80*/  SHF.R.U64 R19, R14, R18.reuse, R15.reuse ;  /* 0x000000120e137219 */ /* 0x182fe2000000120f */
[----:B------:R-:W1:Y:S01]  /*9b90*/  LDC.64 R30, c[0x0][0x640] ;  /* 0x00019000ff1e7b82 */ /* 0x000e620000000a00 */
[----:B0-----:R-:W-:Y:S01]  /*9ba0*/  SHF.R.U32.HI R7, RZ, R18, R15 ;  /* 0x00000012ff077219 */ /* 0x001fe2000001160f */
[----:B---3--:R-:W-:Y:S01]  /*9bb0*/  IMAD.MOV R23, RZ, RZ, -R23 ;  /* 0x000000ffff177224 */ /* 0x008fe200078e0a17 */
[----:B------:R-:W-:Y:S01]  /*9bc0*/  IADD3 R13, P0, RZ, -R19, RZ ;  /* 0x80000013ff0d7210 */ /* 0x000fe20007f1e0ff */
[----:B------:R-:W-:Y:S02]  /*9bd0*/  ULDC UR6, c[0x0][0x154] ;  /* 0x0000550000067ab9 */ /* 0x000fe40000000800 */
[----:B------:R-:W-:Y:S02]  /*9be0*/  IMAD R25, R25, R23, R22 ;  /* 0x0000001719197224 */ /* 0x000fe400078e0216 */
[----:B------:R-:W0:Y:S01]  /*9bf0*/  LDC R14, c[0x0][0x618] ;  /* 0x00018600ff0e7b82 */ /* 0x000e220000000800 */
[----:B------:R-:W-:-:S02]  /*9c00*/  IMAD.X R7, RZ, RZ, ~R7, P0 ;  /* 0x000000ffff077224 */ /* 0x000fc400000e0e07 */
[----:B------:R-:W-:-:S04]  /*9c10*/  IMAD.WIDE.U32 R8, R13, R20, R2 ;  /* 0x000000140d087225 */ /* 0x000fc800078e0002 */
[----:B------:R-:W-:Y:S01]  /*9c20*/  IMAD R12, R7, R20, RZ ;  /* 0x00000014070c7224 */ /* 0x000fe200078e02ff */
[----:B------:R-:W3:Y:S03]  /*9c30*/  LDC R26, c[0x0][0x608] ;  /* 0x00018200ff1a7b82 */ /* 0x000ee60000000800 */
[----:B------:R-:W-:Y:S02]  /*9c40*/  IMAD R7, R13, R21, R12 ;  /* 0x000000150d077224 */ /* 0x000fe400078e020c */
[----:B------:R-:W-:Y:S02]  /*9c50*/  IMAD.MOV.U32 R13, RZ, RZ, 0x1 ;  /* 0x00000001ff0d7424 */ /* 0x000fe400078e00ff */
[----:B------:R-:W-:Y:S01]  /*9c60*/  IMAD.IADD R7, R9, 0x1, R7 ;  /* 0x0000000109077824 */ /* 0x000fe200078e0207 */
[----:B------:R-:W5:Y:S01]  /*9c70*/  LDC R28, c[0x0][0x658] ;  /* 0x00019600ff1c7b82 */ /* 0x000f620000000800 */
[----:B------:R-:W-:-:S02]  /*9c80*/  I2FP.F32.U32 R9, R24 ;  /* 0x0000001800097245 */ /* 0x000fc40000201000 */
[----:B-1----:R-:W-:-:S03]  /*9c90*/  ISETP.NE.U32.AND P0, PT, R30, RZ, PT ;  /* 0x000000ff1e00720c */ /* 0x002fc60003f05070 */
[----:B------:R-:W-:Y:S01]  /*9ca0*/  FMUL R12, R9, UR6 ;  /* 0x00000006090c7c20 */ /* 0x000fe20008400000 */
[----:B------:R-:W-:Y:S01]  /*9cb0*/  ISETP.NE.AND.EX P0, PT, R31, RZ, PT, P0 ;  /* 0x000000ff1f00720c */ /* 0x000fe20003f05300 */
[----:B------:R-:W1:Y:S01]  /*9cc0*/  LDC R23, c[0x0][0x148] ;  /* 0x00005200ff177b82 */ /* 0x000e620000000800 */
[-CC-:B0-----:R-:W-:Y:S01]  /*9cd0*/  SHF.R.U64 R18, R8, R14.reuse, R7.reuse ;  /* 0x0000000e08127219 */ /* 0x181fe20000001207 */
[----:B------:R0:W0:Y:S01]  /*9ce0*/  F2I.U32.TRUNC.NTZ R20, R12 ;  /* 0x0000000c00147305 */ /* 0x000022000020f000 */
[----:B------:R-:W-:Y:S01]  /*9cf0*/  SHF.R.U32.HI R7, RZ, R14, R7 ;  /* 0x0000000eff077219 */ /* 0x000fe20000011607 */
[----:B------:R-:W-:-:S04]  /*9d00*/  IMAD.MOV.U32 R9, RZ, RZ, -0x1 ;  /* 0xffffffffff097424 */ /* 0x000fc800078e00ff */
[----:B------:R-:W0:Y:S01]  /*9d10*/  LDC R22, c[0x0][0x600] ;  /* 0x00018000ff167b82 */ /* 0x000e220000000800 */
[-CC-:B---3--:R-:W-:Y:S02]  /*9d20*/  SHF.R.U64 R16, R18, R26.reuse, R7.reuse ;  /* 0x0000001a12107219 */ /* 0x188fe40000001207 */
[----:B------:R-:W-:-:S05]  /*9d30*/  SHF.R.U32.HI R7, RZ, R26, R7 ;  /* 0x0000001aff077219 */ /* 0x000fca0000011607 */
[----:B------:R-:W3:Y:S01]  /*9d40*/  LDC R29, c[0x0][0x648] ;  /* 0x00019200ff1d7b82 */ /* 0x000ee20000000800 */
[-C--:B-----5:R-:W-:Y:S02]  /*9d50*/  SHF.L.U32 R8, R9, R28.reuse, RZ ;  /* 0x0000001c09087219 */ /* 0x0a0fe400000006ff */
[-CC-:B------:R-:W-:Y:S02]  /*9d60*/  SHF.R.U64 R21, R16, R28.reuse, R7.reuse ;  /* 0x0000001c10157219 */ /* 0x180fe40000001207 */
[----:B------:R-:W-:Y:S02]  /*9d70*/  SHF.R.U32.HI R9, RZ, R28, R7 ;  /* 0x0000001cff097219 */ /* 0x000fe40000011607 */
[----:B------:R-:W-:Y:S01]  /*9d80*/  LOP3.LUT R27, RZ, R8, RZ, 0x33, !PT ;  /* 0x00000008ff1b7212 */ /* 0x000fe200078e33ff */
[----:B------:R-:W0:Y:S01]  /*9d90*/  LDC R32, c[0x0][0x638] ;  /* 0x00018e00ff207b82 */ /* 0x000e220000000800 */
[----:B------:R-:W-:Y:S01]  /*9da0*/  SHF.L.U32 R28, R13, R28, RZ ;  /* 0x0000001c0d1c7219 */ /* 0x000fe200000006ff */
[----:B------:R-:W-:-:S06]  /*9db0*/  IMAD.MOV.U32 R8, RZ, RZ, R21 ;  /* 0x000000ffff087224 */ /* 0x000fcc00078e0015 */
[----:B------:R-:W0:Y:S01]  /*9dc0*/  LDC R33, c[0x0][0x610] ;  /* 0x00018400ff217b82 */ /* 0x000e220000000800 */
[----:B------:R-:W-:Y:S05]  /*9dd0*/  @!P0 BRA `(.L_x_203) ;  /* 0x0000000000288947 */ /* 0x000fea0003800000 */
[----:B------:R-:W5:Y:S02]  /*9de0*/  LDC R8, c[0x0][0x64c] ;  /* 0x00019300ff087b82 */ /* 0x000f640000000800 */
[----:B-----5:R-:W-:-:S05]  /*9df0*/  IADD3 R7, P0, R21, R8, RZ ;  /* 0x0000000815077210 */ /* 0x020fca0007f1e0ff */
[----:B------:R-:W-:-:S04]  /*9e00*/  IMAD.X R17, RZ, RZ, R9, P0 ;  /* 0x000000ffff117224 */ /* 0x000fc800000e0609 */
[----:B------:R-:W-:-:S04]  /*9e10*/  IMAD.WIDE.U32 R8, R17, R30, RZ ;  /* 0x0000001e11087225 */ /* 0x000fc800078e00ff */
[----:B0-----:R-:W-:-:S04]  /*9e20*/  IMAD.WIDE.U32 R12, P0, R7, R31, R8 ;  /* 0x0000001f070c7225 */ /* 0x001fc80007800008 */
[----:B------:R-:W-:-:S04]  /*9e30*/  IMAD.WIDE.U32 R8, R7, R30, RZ ;  /* 0x0000001e07087225 */ /* 0x000fc800078e00ff */
[----:B------:R-:W-:Y:S01]  /*9e40*/  IMAD.X R15, RZ, RZ, RZ, P0 ;  /* 0x000000ffff0f7224 */ /* 0x000fe200000e06ff */
[----:B------:R-:W-:Y:S01]  /*9e50*/  IADD3 RZ, P0, R9, R12, RZ ;  /* 0x0000000c09ff7210 */ /* 0x000fe20007f1e0ff */
[----:B------:R-:W-:-:S04]  /*9e60*/  IMAD.MOV.U32 R14, RZ, RZ, R13 ;  /* 0x000000ffff0e7224 */ /* 0x000fc800078e000d */
[----:B------:R-:W-:-:S08]  /*9e70*/  IMAD.WIDE.U32.X R8, R17, R31, R14, P0 ;  /* 0x0000001f11087225 */ /* 0x000fd000000e040e */
.L_x_203:
[----:B---3--:R-:W-:Y:S01]  /*9e80*/  SHF.R.U64 R7, R8, R29, R9 ;  /* 0x0000001d08077219 */ /* 0x008fe20000001209 */
[----:B0-----:R-:W-:Y:S01]  /*9e90*/  VIADD R9, R22, 0xffffffff ;  /* 0xffffffff16097836 */ /* 0x001fe20000000000 */
[----:B------:R-:W-:Y:S01]  /*9ea0*/  LOP3.LUT R36, R16, R27, RZ, 0xc0, !PT ;  /* 0x0000001b10247212 */ /* 0x000fe200078ec0ff */
[----:B------:R-:W-:Y:S02]  /*9eb0*/  IMAD.MOV R20, RZ, RZ, -R20 ;  /* 0x000000ffff147224 */ /* 0x000fe400078e0a14 */
[----:B------:R-:W-:Y:S01]  /*9ec0*/  IMAD.MOV R8, RZ, RZ, -R7 ;  /* 0x000000ffff087224 */ /* 0x000fe200078e0a07 */
[----:B------:R-:W-:Y:S01]  /*9ed0*/  LOP3.LUT R18, R18, R9, RZ, 0xc0, !PT ;  /* 0x0000000912127212 */ /* 0x000fe200078ec0ff */
[----:B------:R-:W-:Y:S02]  /*9ee0*/  IMAD R36, R28, R7, R36 ;  /* 0x000000071c247224 */ /* 0x000fe400078e0224 */
[----:B-1----:R-:W-:Y:S02]  /*9ef0*/  @P4 IMAD R25, R23, R20, R24 ;  /* 0x0000001417194224 */ /* 0x002fe400078e0218 */
[----:B------:R-:W-:-:S02]  /*9f00*/  IMAD R7, R8, R32, R21 ;  /* 0x0000002008077224 */ /* 0x000fc400078e0215 */
[----:B------:R-:W-:Y:S02]  /*9f10*/  IMAD R36, R36, R33, R25 ;  /* 0x0000002124247224 */ /* 0x000fe400078e0219 */
[----:B------:R-:W-:Y:S02]  /*9f20*/  IMAD R7, R7, R22, R18 ;  /* 0x0000001607077224 */ /* 0x000fe400078e0212 */
[----:B------:R-:W-:-:S03]  /*9f30*/  IMAD.MOV.U32 R9, RZ, RZ, 0x1 ;  /* 0x00000001ff097424 */ /* 0x000fc600078e00ff */
[----:B------:R-:W-:Y:S02]  /*9f40*/  SEL R8, R7, R36, !P4 ;  /* 0x0000002407087207 */ /* 0x000fe40006000000 */
[----:B------:R-:W-:Y:S01]  /*9f50*/  SEL R36, R36, R7, !P4 ;  /* 0x0000000724247207 */ /* 0x000fe20006000000 */
[----:B------:R-:W-:-:S07]  /*9f60*/  IMAD.MOV.U32 R7, RZ, RZ, R19 ;  /* 0x000000ffff077224 */ /* 0x000fce00078e0013 */
.L_x_201:
[----:B------:R-:W-:Y:S01]  /*9f70*/  LOP3.LUT P0, RZ, R9, 0xff, RZ, 0xc0, !PT ;  /* 0x000000ff09ff7812 */ /* 0x000fe2000780c0ff */
[----:B------:R-:W-:-:S12]  /*9f80*/  IMAD.MOV.U32 R9, RZ, RZ, R36 ;  /* 0x000000ffff097224 */ /* 0x000fd800078e0024 */
[----:B------:R-:W-:Y:S05]  /*9f90*/  @P0 BRA `(.L_x_204) ;  /* 0xffffff7000e00947 */ /* 0x000fea000383ffff */
[----:B------:R-:W-:Y:S05]  /*9fa0*/  EXIT ;  /* 0x000000000000794d */ /* 0x000fea0003800000 */
.L_x_8:
[----:B0-----:R-:W-:Y:S01]  /*9fb0*/  ULDC.64 UR4, c[0x0][0x650] ;  /* 0x0001940000047ab9 */ /* 0x001fe20000000a00 */
        /* <DEDUP_REMOVED lines=25> */
.L_x_206:
[----:B------:R-:W0:Y:S01]  /*a150*/  LDC.64 R28, c[0x0][0x640] ;  /* 0x00019000ff1c7b82 */ /* 0x000e220000000a00 */
[-CC-:B------:R-:W-:Y:S01]  /*a160*/  SHF.R.U64 R21, R16, R6.reuse, R17.reuse ;  /* 0x0000000610157219 */ /* 0x180fe20000001211 */
[----:B------:R-:W-:Y:S01]  /*a170*/  IMAD.MOV.U32 R31, RZ, RZ, 0x1 ;  /* 0x00000001ff1f7424 */ /* 0x000fe200078e00ff */
[----:B------:R-:W-:Y:S02]  /*a180*/  SHF.R.U32.HI R5, RZ, R6, R17 ;  /* 0x00000006ff057219 */ /* 0x000fe40000011611 */
[----:B------:R-:W-:-:S03]  /*a190*/  IADD3 R15, P0, RZ, -R21, RZ ;  /* 0x80000015ff0f7210 */ /* 0x000fc60007f1e0ff */
[----:B------:R-:W1:Y:S02]  /*a1a0*/  LDC R14, c[0x0][0x618] ;  /* 0x00018600ff0e7b82 */ /* 0x000e640000000800 */
[----:B------:R-:W-:Y:S02]  /*a1b0*/  IMAD.X R5, RZ, RZ, ~R5, P0 ;  /* 0x000000ffff057224 */ /* 0x000fe400000e0e05 */
[----:B------:R-:W-:-:S04]  /*a1c0*/  IMAD.WIDE.U32 R8, R15, R22, R2 ;  /* 0x000000160f087225 */ /* 0x000fc800078e0002 */
[----:B------:R-:W2:Y:S01]  /*a1d0*/  LDC R16, c[0x0][0x608] ;  /* 0x00018200ff107b82 */ /* 0x000ea20000000800 */
[----:B------:R-:W-:-:S04]  /*a1e0*/  IMAD R6, R5, R22, RZ ;  /* 0x0000001605067224 */ /* 0x000fc800078e02ff */
[----:B------:R-:W-:-:S03]  /*a1f0*/  IMAD R5, R15, R23, R6 ;  /* 0x000000170f057224 */ /* 0x000fc600078e0206 */
[----:B------:R-:W3:Y:S01]  /*a200*/  LDC R26, c[0x0][0x658] ;  /* 0x00019600ff1a7b82 */ /* 0x000ee20000000800 */
[----:B------:R-:W-:Y:S01]  /*a210*/  IMAD.IADD R5, R9, 0x1, R5 ;  /* 0x0000000109057824 */ /* 0x000fe200078e0205 */
[----:B0-----:R-:W-:Y:S01]  /*a220*/  ISETP.NE.U32.AND P0, PT, R28, RZ, PT ;  /* 0x000000ff1c00720c */ /* 0x001fe20003f05070 */
[----:B------:R-:W-:-:S03]  /*a230*/  IMAD.MOV.U32 R9, RZ, RZ, -0x1 ;  /* 0xffffffffff097424 */ /* 0x000fc600078e00ff */
[----:B------:R-:W-:Y:S02]  /*a240*/  ISETP.NE.AND.EX P0, PT, R29, RZ, PT, P0 ;  /* 0x000000ff1d00720c */ /* 0x000fe40003f05300 */
[----:B------:R-:W0:Y:S01]  /*a250*/  LDC R24, c[0x0][0x600] ;  /* 0x00018000ff187b82 */ /* 0x000e220000000800 */
[-CC-:B-1----:R-:W-:Y:S02]  /*a260*/  SHF.R.U64 R18, R8, R14.reuse, R5.reuse ;  /* 0x0000000e08127219 */ /* 0x182fe40000001205 */
[----:B------:R-:W-:-:S05]  /*a270*/  SHF.R.U32.HI R5, RZ, R14, R5 ;  /* 0x0000000eff057219 */ /* 0x000fca0000011605 */
        /* <DEDUP_REMOVED lines=21> */
.L_x_207:
[----:B-1----:R-:W-:Y:S01]  /*a3d0*/  SHF.R.U64 R6, R8, R25, R9 ;  /* 0x0000001908067219 */ /* 0x002fe20000001209 */
[----:B0-----:R-:W-:Y:S01]  /*a3e0*/  VIADD R11, R24, 0xffffffff ;  /* 0xffffffff180b7836 */ /* 0x001fe20000000000 */
[----:B------:R-:W-:Y:S01]  /*a3f0*/  SHF.L.U32 R9, R31, R26, RZ ;  /* 0x0000001a1f097219 */ /* 0x000fe200000006ff */
[----:B------:R-:W-:Y:S01]  /*a400*/  @P4 IMAD R12, R13, R20, R10 ;  /* 0x000000140d0c4224 */ /* 0x000fe200078e020a */
[----:B------:R-:W-:Y:S01]  /*a410*/  LOP3.LUT R5, R22, R33, RZ, 0xc0, !PT ;  /* 0x0000002116057212 */ /* 0x000fe200078ec0ff */
[----:B------:R-:W-:Y:S01]  /*a420*/  IMAD.MOV R8, RZ, RZ, -R6 ;  /* 0x000000ffff087224 */ /* 0x000fe200078e0a06 */
[----:B------:R-:W-:Y:S01]  /*a430*/  LOP3.LUT R18, R18, R11, RZ, 0xc0, !PT ;  /* 0x0000000b12127212 */ /* 0x000fe200078ec0ff */
[----:B------:R-:W-:Y:S02]  /*a440*/  IMAD.MOV.U32 R17, RZ, RZ, R21 ;  /* 0x000000ffff117224 */ /* 0x000fe400078e0015 */
[----:B------:R-:W-:Y:S02]  /*a450*/  IMAD R9, R9, R6, R5 ;  /* 0x0000000609097224 */ /* 0x000fe400078e0205 */
[----:B--2---:R-:W-:-:S02]  /*a460*/  IMAD R5, R8, R27, R23 ;  /* 0x0000001b08057224 */ /* 0x004fc400078e0217 */
[----:B---3--:R-:W-:Y:S02]  /*a470*/  IMAD R6, R9, R30, R12 ;  /* 0x0000001e09067224 */ /* 0x008fe400078e020c */
[----:B------:R-:W-:Y:S02]  /*a480*/  IMAD.MOV.U32 R8, RZ, RZ, 0x1 ;  /* 0x00000001ff087424 */ /* 0x000fe400078e00ff */
[----:B------:R-:W-:-:S03]  /*a490*/  IMAD R9, R5, R24, R18 ;  /* 0x0000001805097224 */ /* 0x000fc600078e0212 */
[----:B------:R-:W-:Y:S02]  /*a4a0*/  PRMT R5, R8, 0x7610, R5 ;  /* 0x0000761008057816 */ /* 0x000fe40000000005 */
[----:B------:R-:W-:Y:S02]  /*a4b0*/  SEL R8, R9, R6, !P4 ;  /* 0x0000000609087207 */ /* 0x000fe40006000000 */
[----:B------:R-:W-:-:S07]  /*a4c0*/  SEL R6, R6, R9, !P4 ;  /* 0x0000000906067207 */ /* 0x000fce0006000000 */
.L_x_205:
[----:B------:R-:W-:-:S08]  /*a4d0*/  NOP ;  /* 0x0000000000007918 */ /* 0x000fd00000000000 */
[----:B------:R-:W0:-:S00]  /*a4e0*/  USETMAXREG.DEALLOC.CTAPOOL 0x28 ;  /* 0x00000028000079c8 */ /* 0x000e0000080e0500 */
[----:B0-----:R-:W-:-:S13]  /*a4f0*/  ISETP.NE.AND P0, PT, R7, RZ, PT ;  /* 0x000000ff0700720c */ /* 0x001fda0003f05270 */
[----:B------:R-:W-:Y:S05]  /*a500*/  @P0 EXIT ;  /* 0x000000000000094d */ /* 0x000fea0003800000 */
[----:B------:R-:W-:Y:S01]  /*a510*/  LOP3.LUT P0, RZ, R5, 0xff, RZ, 0xc0, !PT ;  /* 0x000000ff05ff7812 */ /* 0x000fe2000780c0ff */
[----:B------:R-:W-:Y:S02]  /*a520*/  IMAD.MOV.U32 R5, RZ, RZ, 0x1 ;  /* 0x00000001ff057424 */ /* 0x000fe400078e00ff */
[----:B------:R-:W-:-:S10]  /*a530*/  IMAD.MOV.U32 R13, RZ, RZ, RZ ;  /* 0x000000ffff0d7224 */ /* 0x000fd400078e00ff */
[----:B------:R-:W-:Y:S05]  /*a540*/  @!P0 BRA `(.L_x_208) ;  /* 0x0000000c00308947 */ /* 0x000fea0003800000 */
[----:B------:R-:W0:Y:S01]  /*a550*/  LDC R5, c[0x0][0x28c] ;  /* 0x0000a300ff057b82 */ /* 0x000e220000000800 */
[----:B------:R-:W1:Y:S01]  /*a560*/  S2R R11, SR_CgaCtaId ;  /* 0x00000000000b7919 */ /* 0x000e620000008800 */
[----:B------:R-:W-:Y:S01]  /*a570*/  ULDC UR5, c[0x0][0x600] ;  /* 0x0001800000057ab9 */ /* 0x000fe20000000800 */
[----:B------:R-:W-:Y:S01]  /*a580*/  ULDC UR4, c[0x0][0xc] ;  /* 0x0000030000047ab9 */ /* 0x000fe20000000800 */
[----:B------:R-:W-:Y:S01]  /*a590*/  UIADD3 UR16, UR5, -0x1, URZ ;  /* 0xffffffff05107890 */ /* 0x000fe2000fffe03f */
[----:B------:R-:W-:Y:S01]  /*a5a0*/  BSSY B0, `(.L_x_208) ;  /* 0x00000c6000007945 */ /* 0x000fe20003800000 */
[----:B------:R-:W-:Y:S01]  /*a5b0*/  ULDC UR6, c[0x0][0x658] ;  /* 0x0001960000067ab9 */ /* 0x000fe20000000800 */
[----:B------:R-:W-:Y:S01]  /*a5c0*/  ULDC UR5, c[0x0][0x10] ;  /* 0x0000040000057ab9 */ /* 0x000fe20000000800 */
[----:B------:R-:W-:Y:S01]  /*a5d0*/  UMOV UR7, 0xffffffff ;  /* 0xffffffff00077882 */ /* 0x000fe20000000000 */
[----:B------:R-:W-:Y:S01]  /*a5e0*/  UMOV UR8, 0x1 ;  /* 0x0000000100087882 */ /* 0x000fe20000000000 */
[----:B------:R-:W-:Y:S01]  /*a5f0*/  UIMAD.WIDE.U32 UR4, UR4, UR5, URZ ;  /* 0x00000005040472a5 */ /* 0x000fe2000f8e003f */
[----:B------:R-:W-:Y:S01]  /*a600*/  IMAD.MOV.U32 R16, RZ, RZ, 0x1 ;  /* 0x00000001ff107424 */ /* 0x000fe200078e00ff */
[----:B------:R-:W-:Y:S01]  /*a610*/  USHF.L.U32 UR7, UR7, UR6, URZ ;  /* 0x0000000607077299 */ /* 0x000fe2000800063f */
[----:B------:R-:W-:Y:S01]  /*a620*/  LOP3.LUT R15, R4, 0x2, RZ, 0xfc, !PT ;  /* 0x00000002040f7812 */ /* 0x000fe200078efcff */
[----:B------:R-:W-:Y:S01]  /*a630*/  USHF.L.U32 UR18, UR8, UR6, URZ ;  /* 0x0000000608127299 */ /* 0x000fe2000800063f */
[----:B------:R-:W-:Y:S01]  /*a640*/  IMAD.MOV.U32 R13, RZ, RZ, RZ ;  /* 0x000000ffff0d7224 */ /* 0x000fe200078e00ff */
[----:B------:R-:W-:Y:S01]  /*a650*/  ULOP3.LUT UR17, URZ, UR7, URZ, 0x33, !UPT ;  /* 0x000000073f117292 */ /* 0x000fe2000f8e333f */
[----:B------:R-:W-:Y:S01]  /*a660*/  ULDC UR6, c[0x0][0x14] ;  /* 0x0000050000067ab9 */ /* 0x000fe20000000800 */
[----:B------:R-:W-:Y:S01]  /*a670*/  ULDC.64 UR22, c[0x0][0x198] ;  /* 0x0000660000167ab9 */ /* 0x000fe20000000a00 */
[----:B------:R-:W-:-:S02]  /*a680*/  UIMAD.WIDE.U32 UR20, UR4, UR6, URZ ;  /* 0x00000006041472a5 */ /* 0x000fc4000f8e003f */
[----:B------:R-:W-:Y:S01]  /*a690*/  UIMAD UR13, UR5, UR6, URZ ;  /* 0x00000006050d72a4 */ /* 0x000fe2000f8e023f */
[----:B0-----:R-:W-:-:S03]  /*a6a0*/  VIADD R5, R5, 0x3f ;  /* 0x0000003f05057836 */ /* 0x001fc60000000000 */
[----:B------:R-:W-:Y:S02]  /*a6b0*/  UIADD3 UR13, UR21, UR13, URZ ;  /* 0x0000000d150d7290 */ /* 0x000fe4000fffe03f */
[----:B------:R-:W-:-:S04]  /*a6c0*/  SHF.R.S32.HI R10, RZ, 0x1f, R5 ;  /* 0x0000001fff0a7819 */ /* 0x000fc80000011405 */
[----:B------:R-:W-:Y:S01]  /*a6d0*/  LEA.HI R10, R10, R5, RZ, 0x6 ;  /* 0x000000050a0a7211 */ /* 0x000fe200078f30ff */
[----:B------:R-:W-:Y:S01]  /*a6e0*/  IMAD.MOV.U32 R5, RZ, RZ, 0x1 ;  /* 0x00000001ff057424 */ /* 0x000fe200078e00ff */
[----:B-1----:R-:W-:Y:S02]  /*a6f0*/  LOP3.LUT R11, R11, 0x1, RZ, 0xc0, !PT ;  /* 0x000000010b0b7812 */ /* 0x002fe400078ec0ff */
[----:B------:R-:W-:-:S05]  /*a700*/  SHF.R.S32.HI R10, RZ, 0x6, R10 ;  /* 0x00000006ff0a7819 */ /* 0x000fca000001140a */
[----:B------:R-:W-:-:S07]  /*a710*/  VIADD R12, R10, 0x1 ;  /* 0x000000010a0c7836 */ /* 0x000fce0000000000 */
.L_x_219:
[----:B------:R-:W-:-:S03]  /*a720*/  UMOV UR4, 0xffffffff ;  /* 0xffffffff00047882 */ /* 0x000fc60000000000 */
[----:B------:R-:W-:Y:S05]  /*a730*/  BRA.DIV UR4, `(.L_x_209) ;  /* 0x0000001204e87947 */ /* 0x000fea000b800000 */
[----:B------:R-:W-:-:S13]  /*a740*/  ELECT P0, URZ, PT ;  /* 0x00000000003f782f */ /* 0x000fda0003800000 */
.L_x_239:
[----:B------:R-:W0:Y:S01]  /*a750*/  LDC R7, c[0x0][0x28c] ;  /* 0x0000a300ff077b82 */ /* 0x000e220000000800 */
[----:B------:R-:W-:Y:S01]  /*a760*/  BSSY B1, `(.L_x_210) ;  /* 0x0000039000017945 */ /* 0x000fe20003800000 */
[----:B0-----:R-:W-:-:S13]  /*a770*/  ISETP.LT.OR P0, PT, R7, 0x1, !P0 ;  /* 0x000000010700780c */ /* 0x001fda0004701670 */
[----:B------:R-:W-:Y:S05]  /*a780*/  @P0 BRA `(.L_x_211) ;  /* 0x0000000000d80947 */ /* 0x000fea0003800000 */
[----:B------:R-:W-:Y:S02]  /*a790*/  IMAD R9, R8, 0x2, R11 ;  /* 0x0000000208097824 */ /* 0x000fe400078e020b */
[----:B------:R-:W-:Y:S02]  /*a7a0*/  IMAD R19, R6, 0xc0, RZ ;  /* 0x000000c006137824 */ /* 0x000fe400078e02ff */
[----:B------:R-:W-:Y:S02]  /*a7b0*/  IMAD.MOV.U32 R22, RZ, RZ, RZ ;  /* 0x000000ffff167224 */ /* 0x000fe400078e00ff */
[----:B------:R-:W-:Y:S02]  /*a7c0*/  IMAD.MOV.U32 R6, RZ, RZ, R12 ;  /* 0x000000ffff067224 */ /* 0x000fe400078e000c */
[----:B------:R-:W-:Y:S02]  /*a7d0*/  IMAD.MOV.U32 R7, RZ, RZ, R5 ;  /* 0x000000ffff077224 */ /* 0x000fe400078e0005 */
[----:B------:R-:W-:-:S02]  /*a7e0*/  IMAD.MOV.U32 R8, RZ, RZ, R13 ;  /* 0x000000ffff087224 */ /* 0x000fc400078e000d */
[----:B------:R-:W-:-:S07]  /*a7f0*/  IMAD R18, R9, 0x28, RZ ;  /* 0x0000002809127824 */ /* 0x000fce00078e02ff */
.L_x_214:
[----:B------:R-:W0:Y:S01]  /*a800*/  S2R R14, SR_CgaCtaId ;  /* 0x00000000000e7919 */ /* 0x000e220000008800 */
[----:B------:R-:W-:Y:S02]  /*a810*/  MOV R9, 0x400 ;  /* 0x0000040000097802 */ /* 0x000fe40000000f00 */
[----:B------:R-:W-:Y:S02]  /*a820*/  LOP3.LUT P1, RZ, R0, 0x7f, RZ, 0xc0, !PT ;  /* 0x0000007f00ff7812 */ /* 0x000fe4000782c0ff */
[----:B0-----:R-:W-:Y:S02]  /*a830*/  LEA R21, R14, R9, 0x18 ;  /* 0x000000090e157211 */ /* 0x001fe400078ec0ff */
[----:B------:R-:W-:-:S09]  /*a840*/  SHF.L.U32 R9, R7, 0x1f, RZ ;  /* 0x0000001f07097819 */ /* 0x000fd200000006ff */
[----:B------:R-:W0:Y:S01]  /*a850*/  @!P1 LDC R14, c[0x0][0x500] ;  /* 0x00014000ff0e9b82 */ /* 0x000e220000000800 */
[----:B------:R-:W-:-:S04]  /*a860*/  IMAD R20, R8, 0x8, R21 ;  /* 0x0000000808147824 */ /* 0x000fc800078e0215 */
[----:B------:R-:W1:Y:S02]  /*a870*/  SYNCS.PHASECHK.TRANS64.TRYWAIT P0, [R20+URZ+0x68], R9 ;  /* 0x00006809140075a7 */ /* 0x000e64000800017f */
[----:B-1----:R-:W-:Y:S05]  /*a880*/  @!P0 BRA `(.L_x_212) ;  /* 0x0000001000b48947 */ /* 0x002fea0003800000 */
.L_x_240:
[----:B-1----:R-:W-:Y:S01]  /*a890*/  PRMT R9, R15, 0x9910, RZ ;  /* 0x000099100f097816 */ /* 0x002fe200000000ff */
[----:B0-----:R0:W-:Y:S03]  /*a8a0*/  @!P1 SYNCS.ARRIVE.TRANS64 RZ, [R20+URZ], R14 ;  /* 0x0000000e14ff99a7 */ /* 0x0011e6000800003f */
[----:B------:R-:W-:-:S13]  /*a8b0*/  ISETP.NE.AND P0, PT, R9, 0x2, PT ;  /* 0x000000020900780c */ /* 0x000fda0003f05270 */
[----:B0-----:R-:W-:Y:S05]  /*a8c0*/  @P0 BRA `(.L_x_213) ;  /* 0x0000000000040947 */ /* 0x001fea0003800000 */
[----:B------:R-:W-:Y:S01]  /*a8d0*/  BPT.TRAP 0x1 ;  /* 0x000000040000795c */ /* 0x000fe20000300000 */
.L_x_213:
[----:B------:R-:W-:Y:S01]  /*a8e0*/  IMAD R9, R8, 0x2, R11 ;  /* 0x0000000208097824 */ /* 0x000fe200078e020b */
[----:B------:R-:W-:Y:S01]  /*a8f0*/  R2UR UR9, R20 ;  /* 0x00000000140972ca */ /* 0x000fe200000e0000 */
[--C-:B------:R-:W-:Y:S01]  /*a900*/  IMAD R14, R8, 0x3000, R21.reuse ;  /* 0x00003000080e7824 */ /* 0x100fe200078e0215 */
[----:B------:R-:W-:Y:S01]  /*a910*/  UIADD3 UR4, UP0, UR22, 0xf0, URZ ;  /* 0x000000f016047890 */ /* 0x000fe2000ff1e03f */
[----:B------:R-:W-:Y:S01]  /*a920*/  IMAD R9, R9, 0xa00, R21 ;  /* 0x00000a0009097824 */ /* 0x000fe200078e0215 */
[----:B------:R-:W-:Y:S01]  /*a930*/  R2UR UR11, R19 ;  /* 0x00000000130b72ca */ /* 0x000fe200000e0000 */
[----:B------:R-:W-:Y:S01]  /*a940*/  VIADD R6, R6, 0xffffffff ;  /* 0xffffffff06067836 */ /* 0x000fe20000000000 */
[----:B------:R-:W-:Y:S01]  /*a950*/  R2UR UR5, R14 ;  /* 0x000000000e0572ca */ /* 0x000fe200000e0000 */
[----:B------:R-:W-:Y:S01]  /*a960*/  UIADD3 UR24, UP1, UR22, 0x1f0, URZ ;  /* 0x000001f016187890 */ /* 0x000fe2000ff3e03f */
[----:B------:R-:W-:Y:S01]  /*a970*/  R2UR UR8, R9 ;  /* 0x00000000090872ca */ /* 0x000fe200000e0000 */
[----:B------:R-:W-:Y:S01]  /*a980*/  VIADD R8, R8, 0x1 ;  /* 0x0000000108087836 */ /* 0x000fe20000000000 */
[----:B------:R-:W-:Y:S01]  /*a990*/  R2UR UR10, R22 ;  /* 0x00000000160a72ca */ /* 0x000fe200000e0000 */
[----:B------:R-:W-:Y:S01]  /*a9a0*/  UIADD3.X UR25, URZ, UR23, URZ, UP1, !UPT ;  /* 0x000000173f197290 */ /* 0x000fe20008ffe43f */
[----:B------:R-:W-:Y:S01]  /*a9b0*/  R2UR UR12, R17 ;  /* 0x00000000110c72ca */ /* 0x000fe200000e0000 */
[----:B------:R-:W-:Y:S01]  /*a9c0*/  UMOV UR6, 0x0 ;  /* 0x0000000000067882 */ /* 0x000fe20000000000 */
[----:B------:R-:W-:Y:S01]  /*a9d0*/  R2UR UR19, R18 ;  /* 0x00000000121372ca */ /* 0x000fe200000e0000 */
[----:B------:R-:W-:Y:S01]  /*a9e0*/  UMOV UR7, 0x10000000 ;  /* 0x1000000000077882 */ /* 0x000fe20000000000 */
[----:B------:R-:W-:Y:S01]  /*a9f0*/  ISETP.GT.AND P1, PT, R6, 0x1, PT ;  /* 0x000000010600780c */ /* 0x000fe20003f24270 */
[----:B------:R-:W-:Y:S01]  /*aa00*/  UMOV UR26, 0x30000 ;  /* 0x00030000001a7882 */ /* 0x000fe20000000000 */
[----:B------:R-:W-:Y:S01]  /*aa10*/  ISETP.NE.AND P0, PT, R8, 0xd, PT ;  /* 0x0000000d0800780c */ /* 0x000fe20003f05270 */
[----:B------:R-:W-:Y:S01]  /*aa20*/  UIADD3 UR14, UR5, 0x180, URZ ;  /* 0x00000180050e7890 */ /* 0x000fe2000fffe03f */
[----:B------:R-:W-:Y:S01]  /*aa30*/  VIADD R22, R22, 0x40 ;  /* 0x0000004016167836 */ /* 0x000fe20000000000 */
[----:B------:R-:W-:Y:S01]  /*aa40*/  UIADD3.X UR5, URZ, UR23, URZ, UP0, !UPT ;  /* 0x000000173f057290 */ /* 0x000fe200087fe43f */
[----:B------:R-:W-:Y:S01]  /*aa50*/  SEL R14, RZ, 0x1, P0 ;  /* 0x00000001ff0e7807 */ /* 0x000fe20000000000 */
[----:B------:R-:W-:Y:S01]  /*aa60*/  UIADD3 UR15, UR8, 0x27180, URZ ;  /* 0x00027180080f7890 */ /* 0x000fe2000fffe03f */
[----:B------:R-:W-:-:S02]  /*aa70*/  SEL R8, R8, RZ, P0 ;  /* 0x000000ff08087207 */ /* 0x000fc40000000000 */
[----:B------:R-:W-:Y:S01]  /*aa80*/  UMOV UR8, UR14 ;  /* 0x0000000e00087c82 */ /* 0x000fe20008000000 */
[----:B------:R-:W-:-:S03]  /*aa90*/  LOP3.LUT R7, R7, R14, RZ, 0x3c, !PT ;  /* 0x0000000e07077212 */ /* 0x000fc600078e3cff */
[----:B------:R0:W-:Y:S02]  /*aaa0*/  UTMALDG.3D [UR8], [UR4], desc[UR6] ;  /* 0x00000608040075b4 */ /* 0x0001e40008011000 */
[----:B0-----:R-:W-:Y:S01]  /*aab0*/  UMOV UR8, UR15 ;  /* 0x0000000f00087c82 */ /* 0x001fe20008000000 */
[----:B------:R-:W-:Y:S02]  /*aac0*/  UMOV UR11, UR19 ;  /* 0x00000013000b7c82 */ /* 0x000fe40008000000 */
[----:B------:R0:W-:Y:S02]  /*aad0*/  UTMALDG.3D.MULTICAST [UR8], [UR24], UR26, desc[UR6] ;  /* 0x00000608180073b4 */ /* 0x0001e4000801181a */
[----:B0-----:R-:W-:Y:S05]  /*aae0*/  @P1 BRA `(.L_x_214) ;  /* 0xfffffffc00441947 */ /* 0x001fea000383ffff */
.L_x_211:
[----:B------:R-:W-:Y:S05]  /*aaf0*/  BSYNC B1 ;  /* 0x0000000000017941 */ /* 0x000fea0003800000 */
.L_x_210:
[----:B------:R-:W-:Y:S01]  /*ab00*/  LOP3.LUT P1, RZ, R16, 0xff, RZ, 0xc0, !PT ;  /* 0x000000ff10ff7812 */ /* 0x000fe2000782c0ff */
[C---:B------:R-:W-:Y:S01]  /*ab10*/  IMAD.IADD R13, R10.reuse, 0x1, R13 ;  /* 0x000000010a0d7824 */ /* 0x040fe200078e020d */
[----:B------:R-:W-:Y:S01]  /*ab20*/  ULDC.64 UR4, c[0x0][0x650] ;  /* 0x0001940000047ab9 */ /* 0x000fe20000000a00 */
[C---:B------:R-:W-:Y:S01]  /*ab30*/  ISETP.GE.U32.AND P2, PT, R10.reuse, 0xd, PT ;  /* 0x0000000d0a00780c */ /* 0x040fe20003f46070 */
[----:B------:R-:W-:Y:S01]  /*ab40*/  BSSY B1, `(.L_x_215) ;  /* 0x0000069000017945 */ /* 0x000fe20003800000 */
[----:B------:R-:W-:Y:S01]  /*ab50*/  IMAD.MOV.U32 R17, RZ, RZ, -0x1 ;  /* 0xffffffffff117424 */ /* 0x000fe200078e00ff */
[----:B------:R-:W-:Y:S02]  /*ab60*/  ISETP.GT.U32.AND P0, PT, R13, 0xc, PT ;  /* 0x0000000c0d00780c */ /* 0x000fe40003f04070 */
[----:B------:R-:W-:Y:S02]  /*ab70*/  PRMT R16, RZ, 0x7610, R16 ;  /* 0x00007610ff107816 */ /* 0x000fe40000000010 */
[----:B------:R-:W-:-:S03]  /*ab80*/  ISETP.LT.U32.AND P0, PT, R10, 0xd, P0 ;  /* 0x0000000d0a00780c */ /* 0x000fc60000701070 */
[----:B------:R-:W0:Y:S01]  /*ab90*/  @P1 S2R R7, SR_CgaCtaId ;  /* 0x0000000000071919 */ /* 0x000e220000008800 */
[----:B------:R-:W-:-:S04]  /*aba0*/  @P1 MOV R6, 0x400 ;  /* 0x0000040000061802 */ /* 0x000fc80000000f00 */
[----:B0-----:R-:W-:Y:S01]  /*abb0*/  @P1 LEA R8, R7, R6, 0x18 ;  /* 0x0000000607081211 */ /* 0x001fe200078ec0ff */
[----:B------:R-:W-:Y:S01]  /*abc0*/  IMAD.WIDE.U32 R6, R13, 0x4ec4ec4f, RZ ;  /* 0x4ec4ec4f0d067825 */ /* 0x000fe200078e00ff */
[----:B------:R-:W-:Y:S02]  /*abd0*/  SEL R6, RZ, 0x1, !P0 ;  /* 0x00000001ff067807 */ /* 0x000fe40004000000 */
[----:B------:R0:W-:Y:S01]  /*abe0*/  @P1 SYNCS.ARRIVE.TRANS64.A1T0 RZ, [R8+URZ+0xe8], RZ ;  /* 0x0000e8ff08ff19a7 */ /* 0x0001e2000810003f */
[----:B------:R-:W-:Y:S02]  /*abf0*/  IADD3 R2, P1, R2, UR20, RZ ;  /* 0x0000001402027c10 */ /* 0x000fe4000ff3e0ff */
[----:B------:R-:W-:Y:S01]  /*ac00*/  LOP3.LUT R5, R5, R6, RZ, 0x3c, !PT ;  /* 0x0000000605057212 */ /* 0x000fe200078e3cff */
[----:B------:R-:W-:Y:S01]  /*ac10*/  IMAD.MOV.U32 R6, RZ, RZ, -0x1 ;  /* 0xffffffffff067424 */ /* 0x000fe200078e00ff */
[----:B------:R-:W-:Y:S02]  /*ac20*/  IADD3.X R3, R3, UR13, RZ, P1, !PT ;  /* 0x0000000d03037c10 */ /* 0x000fe40008ffe4ff */
[----:B------:R-:W-:-:S02]  /*ac30*/  ISETP.GE.U32.AND P0, PT, R2, UR4, PT ;  /* 0x0000000402007c0c */ /* 0x000fc4000bf06070 */
[----:B0-----:R-:W-:Y:S02]  /*ac40*/  SHF.R.U32.HI R8, RZ, 0x2, R7 ;  /* 0x00000002ff087819 */ /* 0x001fe40000011607 */
[----:B------:R-:W-:Y:S02]  /*ac50*/  ISETP.GE.U32.AND.EX P0, PT, R3, UR5, PT, P0 ;  /* 0x0000000503007c0c */ /* 0x000fe4000bf06100 */
[----:B------:R-:W-:Y:S01]  /*ac60*/  @P2 LOP3.LUT R5, R5, 0x1, R8, 0x78, !PT ;  /* 0x0000000105052812 */ /* 0x000fe200078e7808 */
[----:B------:R-:W-:Y:S01]  /*ac70*/  IMAD R13, R8, -0xd, R13 ;  /* 0xfffffff3080d7824 */ /* 0x000fe200078e020d */
[----:B------:R-:W-:Y:S01]  /*ac80*/  PRMT R7, RZ, 0x7610, R7 ;  /* 0x00007610ff077816 */ /* 0x000fe20000000007 */
[----:B------:R-:W-:-:S08]  /*ac90*/  IMAD.MOV.U32 R8, RZ, RZ, -0x1 ;  /* 0xffffffffff087424 */ /* 0x000fd000078e00ff */
[----:B------:R-:W-:Y:S05]  /*aca0*/  @P0 BRA `(.L_x_216) ;  /* 0x0000000400480947 */ /* 0x000fea0003800000 */
[----:B------:R-:W0:Y:S01]  /*acb0*/  S2R R18, SR_CTAID.X ;  /* 0x0000000000127919 */ /* 0x000e220000002500 */
[----:B------:R-:W-:Y:S01]  /*acc0*/  ULDC.64 UR4, c[0x0][0x628] ;  /* 0x00018a0000047ab9 */ /* 0x000fe20000000a00 */
[----:B------:R-:W1:Y:S01]  /*acd0*/  LDC R19, c[0x0][0x144] ;  /* 0x00005100ff137b82 */ /* 0x000e620000000800 */
[----:B------:R-:W-:Y:S01]  /*ace0*/  ISETP.NE.U32.AND P0, PT, RZ, UR4, PT ;  /* 0x00000004ff007c0c */ /* 0x000fe2000bf05070 */
[----:B------:R-:W2:Y:S01]  /*acf0*/  S2R R14, SR_CTAID.Y ;  /* 0x00000000000e7919 */ /* 0x000ea20000002600 */
[----:B------:R-:W-:Y:S01]  /*ad00*/  ULDC UR7, c[0x0][0x630] ;  /* 0x00018c0000077ab9 */ /* 0x000fe20000000800 */
[----:B------:R-:W-:Y:S01]  /*ad10*/  ULDC UR8, c[0x0][0x150] ;  /* 0x0000540000087ab9 */ /* 0x000fe20000000800 */
[----:B------:R-:W-:Y:S01]  /*ad20*/  ISETP.NE.AND.EX P0, PT, RZ, UR5, PT, P0 ;  /* 0x00000005ff007c0c */ /* 0x000fe2000bf05300 */
[----:B------:R-:W-:Y:S02]  /*ad30*/  IMAD.MOV.U32 R6, RZ, RZ, R2 ;  /* 0x000000ffff067224 */ /* 0x000fe400078e0002 */
[----:B------:R-:W-:Y:S01]  /*ad40*/  IMAD.MOV.U32 R7, RZ, RZ, R3 ;  /* 0x000000ffff077224 */ /* 0x000fe200078e0003 */
[----:B0-----:R-:W-:-:S09]  /*ad50*/  I2FP.F32.U32 R20, R18 ;  /* 0x0000001200147245 */ /* 0x001fd20000201000 */
[----:B------:R-:W-:Y:S05]  /*ad60*/  @!P0 BRA `(.L_x_217) ;  /* 0x0000000000288947 */ /* 0x000fea0003800000 */
[----:B------:R-:W-:Y:S02]  /*ad70*/  ULDC UR6, c[0x0][0x634] ;  /* 0x00018d0000067ab9 */ /* 0x000fe40000000800 */
[----:B------:R-:W-:-:S05]  /*ad80*/  IADD3 R7, P0, R2, UR6, RZ ;  /* 0x0000000602077c10 */ /* 0x000fca000ff1e0ff */
[----:B------:R-:W-:-:S04]  /*ad90*/  IMAD.X R17, RZ, RZ, R3, P0 ;  /* 0x000000ffff117224 */ /* 0x000fc800000e0603 */
[----:B------:R-:W-:-:S04]  /*ada0*/  IMAD.WIDE.U32 R8, R17, UR4, RZ ;  /* 0x0000000411087c25 */ /* 0x000fc8000f8e00ff */
[----:B------:R-:W-:-:S04]  /*adb0*/  IMAD.WIDE.U32 R8, P0, R7, UR5, R8 ;  /* 0x0000000507087c25 */ /* 0x000fc8000f800008 */
[----:B------:R-:W-:-:S04]  /*adc0*/  IMAD.WIDE.U32 R6, R7, UR4, RZ ;  /* 0x0000000407067c25 */ /* 0x000fc8000f8e00ff */
[----:B------:R-:W-:Y:S01]  /*add0*/  IMAD.MOV.U32 R6, RZ, RZ, R9 ;  /* 0x000000ffff067224 */ /* 0x000fe200078e0009 */
[----:B------:R-:W-:Y:S01]  /*ade0*/  IADD3 RZ, P1, R7, R8, RZ ;  /* 0x0000000807ff7210 */ /* 0x000fe20007f3e0ff */
[----:B------:R-:W-:-:S04]  /*adf0*/  IMAD.X R7, RZ, RZ, RZ, P0 ;  /* 0x000000ffff077224 */ /* 0x000fc800000e06ff */
[----:B------:R-:W-:-:S08]  /*ae00*/  IMAD.WIDE.U32.X R6, R17, UR5, R6, P1 ;  /* 0x0000000511067c25 */ /* 0x000fd000088e0406 */
.L_x_217:
[----:B------:R-:W-:Y:S01]  /*ae10*/  FMUL R20, R20, UR8 ;  /* 0x0000000814147c20 */ /* 0x000fe20008400000 */
[--C-:B------:R-:W-:Y:S01]  /*ae20*/  SHF.R.U64 R17, R6, UR7, R7.reuse ;  /* 0x0000000706117c19 */ /* 0x100fe20008001207 */
[----:B------:R-:W-:Y:S01]  /*ae30*/  ULDC.64 UR4, c[0x0][0x620] ;  /* 0x0001880000047ab9 */ /* 0x000fe20000000a00 */
[----:B------:R-:W-:Y:S01]  /*ae40*/  SHF.R.U32.HI R6, RZ, UR7, R7 ;  /* 0x00000007ff067c19 */ /* 0x000fe20008011607 */
[----:B------:R-:W-:Y:S01]  /*ae50*/  ULDC.64 UR6, c[0x0][0x640] ;  /* 0x0001900000067ab9 */ /* 0x000fe20000000a00 */
[----:B------:R-:W-:Y:S01]  /*ae60*/  IADD3 R7, P0, RZ, -R17, RZ ;  /* 0x80000011ff077210 */ /* 0x000fe20007f1e0ff */
[----:B------:R-:W0:Y:S01]  /*ae70*/  F2I.U32.TRUNC.NTZ R20, R20 ;  /* 0x0000001400147305 */ /* 0x000e22000020f000 */
[----:B------:R-:W3:Y:S03]  /*ae80*/  LDC R21, c[0x0][0x148] ;  /* 0x00005200ff157b82 */ /* 0x000ee60000000800 */
[----:B------:R-:W-:Y:S01]  /*ae90*/  IMAD.X R6, RZ, RZ, ~R6, P0 ;  /* 0x000000ffff067224 */ /* 0x000fe200000e0e06 */
[----:B------:R-:W-:-:S03]  /*aea0*/  ISETP.NE.U32.AND P0, PT, RZ, UR6, PT ;  /* 0x00000006ff007c0c */ /* 0x000fc6000bf05070 */
[----:B------:R-:W-:Y:S01]  /*aeb0*/  IMAD R6, R6, UR4, RZ ;  /* 0x0000000406067c24 */ /* 0x000fe2000f8e02ff */
[----:B------:R-:W-:-:S03]  /*aec0*/  ISETP.NE.AND.EX P0, PT, RZ, UR7, PT, P0 ;  /* 0x00000007ff007c0c */ /* 0x000fc6000bf05300 */
[C---:B------:R-:W-:Y:S01]  /*aed0*/  IMAD R9, R7.reuse, UR5, R6 ;  /* 0x0000000507097c24 */ /* 0x040fe2000f8e0206 */
[----:B------:R-:W-:Y:S01]  /*aee0*/  ULDC UR5, c[0x0][0x154] ;  /* 0x0000550000057ab9 */ /* 0x000fe20000000800 */
[----:B------:R-:W-:Y:S01]  /*aef0*/  IMAD.WIDE.U32 R6, R7, UR4, R2 ;  /* 0x0000000407067c25 */ /* 0x000fe2000f8e0002 */
[----:B------:R-:W-:-:S03]  /*af00*/  ULDC UR4, c[0x0][0x618] ;  /* 0x0001860000047ab9 */ /* 0x000fc60000000800 */
[----:B0-----:R-:W-:Y:S02]  /*af10*/  IMAD.MOV R8, RZ, RZ, -R20 ;  /* 0x000000ffff087224 */ /* 0x001fe400078e0a14 */
[----:B------:R-:W-:Y:S02]  /*af20*/  IMAD.IADD R7, R7, 0x1, R9 ;  /* 0x0000000107077824 */ /* 0x000fe400078e0209 */
[----:B-1----:R-:W-:Y:S01]  /*af30*/  IMAD R18, R19, R8, R18 ;  /* 0x0000000813127224 */ /* 0x002fe200078e0212 */
[----:B--2---:R-:W-:Y:S02]  /*af40*/  I2FP.F32.U32 R8, R14 ;  /* 0x0000000e00087245 */ /* 0x004fe40000201000 */
[--C-:B------:R-:W-:Y:S02]  /*af50*/  SHF.R.U64 R19, R6, UR4, R7.reuse ;  /* 0x0000000406137c19 */ /* 0x100fe40008001207 */
[----:B------:R-:W-:Y:S01]  /*af60*/  SHF.R.U32.HI R6, RZ, UR4, R7 ;  /* 0x00000004ff067c19 */ /* 0x000fe20008011607 */
[----:B------:R-:W-:Y:S01]  /*af70*/  FMUL R8, R8, UR5 ;  /* 0x0000000508087c20 */ /* 0x000fe20008400000 */
[----:B------:R-:W-:-:S02]  /*af80*/  ULDC UR4, c[0x0][0x608] ;  /* 0x0001820000047ab9 */ /* 0x000fc40000000800 */
[--C-:B------:R-:W-:Y:S01]  /*af90*/  SHF.R.U64 R22, R19, UR4, R6.reuse ;  /* 0x0000000413167c19 */ /* 0x100fe20008001206 */
[----:B------:R0:W1:Y:S01]  /*afa0*/  F2I.U32.TRUNC.NTZ R24, R8 ;  /* 0x0000000800187305 */ /* 0x000062000020f000 */
[----:B------:R-:W-:Y:S01]  /*afb0*/  SHF.R.U32.HI R7, RZ, UR4, R6 ;  /* 0x00000004ff077c19 */ /* 0x000fe20008011606 */
[----:B------:R-:W-:-:S03]  /*afc0*/  ULDC UR4, c[0x0][0x658] ;  /* 0x0001960000047ab9 */ /* 0x000fc60000000800 */
[--C-:B------:R-:W-:Y:S02]  /*afd0*/  SHF.R.U64 R20, R22, UR4, R7.reuse ;  /* 0x0000000416147c19 */ /* 0x100fe40008001207 */
[----:B------:R-:W-:-:S03]  /*afe0*/  SHF.R.U32.HI R23, RZ, UR4, R7 ;  /* 0x00000004ff177c19 */ /* 0x000fc60008011607 */
[----:B------:R-:W-:Y:S02]  /*aff0*/  IMAD.MOV.U32 R6, RZ, RZ, R20 ;  /* 0x000000ffff067224 */ /* 0x000fe400078e0014 */
[----:B------:R-:W-:Y:S01]  /*b000*/  IMAD.MOV.U32 R7, RZ, RZ, R23 ;  /* 0x000000ffff077224 */ /* 0x000fe200078e0017 */
[----:B0-----:R-:W-:Y:S06]  /*b010*/  @!P0 BRA `(.L_x_218) ;  /* 0x0000000000288947 */ /* 0x001fec0003800000 */
        /* <DEDUP_REMOVED lines=10> */
.L_x_218:
[----:B------:R-:W-:Y:S01]  /*b0c0*/  ULDC UR4, c[0x0][0x648] ;  /* 0x0001920000047ab9 */ /* 0x000fe20000000800 */
[----:B------:R-:W-:Y:S01]  /*b0d0*/  LOP3.LUT R22, R22, UR17, RZ, 0xc0, !PT ;  /* 0x0000001116167c12 */ /* 0x000fe2000f8ec0ff */
[----:B-1----:R-:W-:Y:S01]  /*b0e0*/  IMAD.MOV R24, RZ, RZ, -R24 ;  /* 0x000000ffff187224 */ /* 0x002fe200078e0a18 */
[----:B------:R-:W-:Y:S01]  /*b0f0*/  SHF.R.U64 R7, R6, UR4, R7 ;  /* 0x0000000406077c19 */ /* 0x000fe20008001207 */
[----:B------:R-:W-:Y:S01]  /*b100*/  ULDC UR4, c[0x0][0x638] ;  /* 0x00018e0000047ab9 */ /* 0x000fe20000000800 */
[----:B------:R-:W-:Y:S01]  /*b110*/  LOP3.LUT R19, R19, UR16, RZ, 0xc0, !PT ;  /* 0x0000001013137c12 */ /* 0x000fe2000f8ec0ff */
[----:B---3--:R-:W-:Y:S01]  /*b120*/  @P4 IMAD R18, R21, R24, R14 ;  /* 0x0000001815124224 */ /* 0x008fe200078e020e */
[----:B------:R-:W-:Y:S01]  /*b130*/  ULDC UR5, c[0x0][0x610] ;  /* 0x0001840000057ab9 */ /* 0x000fe20000000800 */
[----:B------:R-:W-:Y:S02]  /*b140*/  IMAD.MOV R9, RZ, RZ, -R7 ;  /* 0x000000ffff097224 */ /* 0x000fe400078e0a07 */
[----:B------:R-:W-:-:S02]  /*b150*/  IMAD R7, R7, UR18, R22 ;  /* 0x0000001207077c24 */ /* 0x000fc4000f8e0216 */
[----:B------:R-:W-:Y:S01]  /*b160*/  IMAD R20, R9, UR4, R20 ;  /* 0x0000000409147c24 */ /* 0x000fe2000f8e0214 */
[----:B------:R-:W-:Y:S01]  /*b170*/  ULDC UR4, c[0x0][0x600] ;  /* 0x0001800000047ab9 */ /* 0x000fe20000000800 */
[----:B------:R-:W-:Y:S02]  /*b180*/  IMAD R18, R7, UR5, R18 ;  /* 0x0000000507127c24 */ /* 0x000fe4000f8e0212 */
[----:B------:R-:W-:Y:S02]  /*b190*/  IMAD R9, R20, UR4, R19 ;  /* 0x0000000414097c24 */ /* 0x000fe4000f8e0213 */
[----:B------:R-:W-:-:S03]  /*b1a0*/  IMAD.MOV.U32 R7, RZ, RZ, 0x1 ;  /* 0x00000001ff077424 */ /* 0x000fc600078e00ff */
[----:B------:R-:W-:Y:S02]  /*b1b0*/  SEL R8, R9, R18, !P4 ;  /* 0x0000001209087207 */ /* 0x000fe40006000000 */
[----:B------:R-:W-:-:S07]  /*b1c0*/  SEL R6, R18, R9, !P4 ;  /* 0x0000000912067207 */ /* 0x000fce0006000000 */
.L_x_216:
[----:B------:R-:W-:Y:S05]  /*b1d0*/  BSYNC B1 ;  /* 0x0000000000017941 */ /* 0x000fea0003800000 */
.L_x_215:
[----:B------:R-:W-:-:S13]  /*b1e0*/  LOP3.LUT P0, RZ, R7, 0xff, RZ, 0xc0, !PT ;  /* 0x000000ff07ff7812 */ /* 0x000fda000780c0ff */
[----:B------:R-:W-:Y:S05]  /*b1f0*/  @P0 BRA `(.L_x_219) ;  /* 0xfffffff400480947 */ /* 0x000fea000383ffff */
[----:B------:R-:W-:Y:S05]  /*b200*/  BSYNC B0 ;  /* 0x0000000000007941 */ /* 0x000fea0003800000 */
.L_x_208:
[----:B------:R-:W-:-:S03]  /*b210*/  UMOV UR4, 0xffffffff ;  /* 0xffffffff00047882 */ /* 0x000fc60000000000 */
[----:B------:R-:W-:Y:S05]  /*b220*/  BRA.DIV UR4, `(.L_x_220) ;  /* 0x0000000a04607947 */ /* 0x000fea000b800000 */
[----:B------:R-:W-:-:S13]  /*b230*/  ELECT P0, URZ, PT ;  /* 0x00000000003f782f */ /* 0x000fda0003800000 */
.L_x_243:
[----:B------:R-:W-:Y:S04]  /*b240*/  BSSY B0, `(.L_x_221) ;  /* 0x000007c000007945 */ /* 0x000fe80003800000 */
[----:B------:R-:W-:Y:S05]  /*b250*/  @!P0 BRA `(.L_x_222) ;  /* 0x0000000400e88947 */ /* 0x000fea0003800000 */
[----:B------:R-:W-:-:S04]  /*b260*/  LOP3.LUT R4, R4, 0x2, RZ, 0xfc, !PT ;  /* 0x0000000204047812 */ /* 0x000fc800078efcff */
[----:B------:R-:W-:-:S13]  /*b270*/  ISETP.NE.AND P0, PT, R4, 0x3, PT ;  /* 0x000000030400780c */ /* 0x000fda0003f05270 */
[----:B------:R-:W-:Y:S05]  /*b280*/  @!P0 BRA `(.L_x_223) ;  /* 0x0000000000048947 */ /* 0x000fea0003800000 */
[----:B------:R-:W-:Y:S01]  /*b290*/  BPT.TRAP 0x1 ;  /* 0x000000040000795c */ /* 0x000fe20000300000 */
.L_x_223:
[----:B------:R-:W0:Y:S01]  /*b2a0*/  S2R R3, SR_CgaCtaId ;  /* 0x0000000000037919 */ /* 0x000e220000008800 */
[----:B------:R-:W-:-:S04]  /*b2b0*/  MOV R0, 0x400 ;  /* 0x0000040000007802 */ /* 0x000fc80000000f00 */
[----:B0-----:R-:W-:Y:S02]  /*b2c0*/  LEA R0, R3, R0, 0x18 ;  /* 0x0000000003007211 */ /* 0x001fe400078ec0ff */
[----:B------:R-:W-:-:S03]  /*b2d0*/  SHF.L.U32 R3, R5, 0x1f, RZ ;  /* 0x0000001f05037819 */ /* 0x000fc600000006ff */
[----:B------:R-:W-:-:S04]  /*b2e0*/  VIADD R0, R0, 0x68 ;  /* 0x0000006800007836 */ /* 0x000fc80000000000 */
[C---:B------:R-:W-:Y:S02]  /*b2f0*/  IMAD R6, R13.reuse, 0x8, R0 ;  /* 0x000000080d067824 */ /* 0x040fe400078e0200 */
[----:B------:R-:W-:Y:S02]  /*b300*/  VIADD R13, R13, 0x1 ;  /* 0x000000010d0d7836 */ /* 0x000fe40000000000 */
[----:B------:R-:W0:Y:S03]  /*b310*/  SYNCS.PHASECHK.TRANS64.TRYWAIT P0, [R6+URZ], R3 ;  /* 0x00000003060075a7 */ /* 0x000e26000800017f */
[----:B------:R-:W-:-:S04]  /*b320*/  ISETP.NE.AND P1, PT, R13, 0xd, PT ;  /* 0x0000000d0d00780c */ /* 0x000fc80003f25270 */
[----:B------:R-:W-:Y:S02]  /*b330*/  SEL R2, RZ, 0x1, P1 ;  /* 0x00000001ff027807 */ /* 0x000fe40000800000 */
[----:B------:R-:W-:Y:S02]  /*b340*/  SEL R13, R13, RZ, P1 ;  /* 0x000000ff0d0d7207 */ /* 0x000fe40000800000 */
[----:B------:R-:W-:-:S03]  /*b350*/  LOP3.LUT R8, R5, R2, RZ, 0x3c, !PT ;  /* 0x0000000205087212 */ /* 0x000fc600078e3cff */
[----:B------:R-:W-:Y:S01]  /*b360*/  IMAD R7, R13, 0x8, R0 ;  /* 0x000000080d077824 */ /* 0x000fe200078e0200 */
[----:B------:R-:W-:Y:S01]  /*b370*/  SHF.L.U32 R4, R8, 0x1f, RZ ;  /* 0x0000001f08047819 */ /* 0x000fe200000006ff */
[----:B0-----:R-:W-:Y:S06]  /*b380*/  @!P0 BRA `(.L_x_224) ;  /* 0x0000000800288947 */ /* 0x001fec0003800000 */
.L_x_244:
[----:B------:R-:W1:Y:S01]  /*b390*/  SYNCS.PHASECHK.TRANS64.TRYWAIT P0, [R7+URZ], R4 ;  /* 0x00000004070075a7 */ /* 0x000e62000800017f */
[----:B------:R-:W-:-:S05]  /*b3a0*/  VIADD R2, R13, 0x1 ;  /* 0x000000010d027836 */ /* 0x000fca0000000000 */
[----:B------:R-:W-:-:S04]  /*b3b0*/  ISETP.NE.AND P1, PT, R2, 0xd, PT ;  /* 0x0000000d0200780c */ /* 0x000fc80003f25270 */
[----:B0-----:R-:W-:Y:S02]  /*b3c0*/  SEL R3, RZ, 0x1, P1 ;  /* 0x00000001ff037807 */ /* 0x001fe40000800000 */
[----:B------:R-:W-:Y:S02]  /*b3d0*/  SEL R9, R2, RZ, P1 ;  /* 0x000000ff02097207 */ /* 0x000fe40000800000 */
[----:B------:R-:W-:-:S03]  /*b3e0*/  LOP3.LUT R8, R8, R3, RZ, 0x3c, !PT ;  /* 0x0000000308087212 */ /* 0x000fc600078e3cff */
[----:B------:R-:W-:Y:S01]  /*b3f0*/  IMAD R6, R9, 0x8, R0 ;  /* 0x0000000809067824 */ /* 0x000fe200078e0200 */
[----:B------:R-:W-:Y:S01]  /*b400*/  SHF.L.U32 R5, R8, 0x1f, RZ ;  /* 0x0000001f08057819 */ /* 0x000fe200000006ff */
[----:B-1----:R-:W-:Y:S06]  /*b410*/  @!P0 BRA `(.L_x_225) ;  /* 0x0000000800188947 */ /* 0x002fec0003800000 */
.L_x_245:
[----:B------:R-:W1:Y:S01]  /*b420*/  SYNCS.PHASECHK.TRANS64.TRYWAIT P0, [R6+URZ], R5 ;  /* 0x00000005060075a7 */ /* 0x000e62000800017f */
[----:B------:R-:W-:-:S05]  /*b430*/  VIADD R2, R9, 0x1 ;  /* 0x0000000109027836 */ /* 0x000fca0000000000 */
[----:B------:R-:W-:-:S04]  /*b440*/  ISETP.NE.AND P1, PT, R2, 0xd, PT ;  /* 0x0000000d0200780c */ /* 0x000fc80003f25270 */
[----:B------:R-:W-:Y:S02]  /*b450*/  SEL R3, RZ, 0x1, P1 ;  /* 0x00000001ff037807 */ /* 0x000fe40000800000 */
[----:B0-----:R-:W-:Y:S02]  /*b460*/  SEL R7, R2, RZ, P1 ;  /* 0x000000ff02077207 */ /* 0x001fe40000800000 */
[----:B------:R-:W-:-:S03]  /*b470*/  LOP3.LUT R8, R8, R3, RZ, 0x3c, !PT ;  /* 0x0000000308087212 */ /* 0x000fc600078e3cff */
[----:B------:R-:W-:Y:S01]  /*b480*/  IMAD R9, R7, 0x8, R0 ;  /* 0x0000000807097824 */ /* 0x000fe200078e0200 */
[----:B------:R-:W-:Y:S01]  /*b490*/  SHF.L.U32 R4, R8, 0x1f, RZ ;  /* 0x0000001f08047819 */ /* 0x000fe200000006ff */
[----:B-1----:R-:W-:Y:S06]  /*b4a0*/  @!P0 BRA `(.L_x_226) ;  /* 0x0000000800088947 */ /* 0x002fec0003800000 */
.L_x_246:
[----:B------:R-:W1:Y:S01]  /*b4b0*/  SYNCS.PHASECHK.TRANS64.TRYWAIT P0, [R9+URZ], R4 ;  /* 0x00000004090075a7 */ /* 0x000e62000800017f */
[----:B------:R-:W-:-:S05]  /*b4c0*/  VIADD R2, R7, 0x1 ;  /* 0x0000000107027836 */ /* 0x000fca0000000000 */
[----:B------:R-:W-:-:S04]  /*b4d0*/  ISETP.NE.AND P1, PT, R2, 0xd, PT ;  /* 0x0000000d0200780c */ /* 0x000fc80003f25270 */
[----:B------:R-:W-:Y:S02]  /*b4e0*/  SEL R3, RZ, 0x1, P1 ;  /* 0x00000001ff037807 */ /* 0x000fe40000800000 */
[----:B------:R-:W-:Y:S02]  /*b4f0*/  SEL R7, R2, RZ, P1 ;  /* 0x000000ff02077207 */ /* 0x000fe40000800000 */
[----:B------:R-:W-:-:S03]  /*b500*/  LOP3.LUT R8, R8, R3, RZ, 0x3c, !PT ;  /* 0x0000000308087212 */ /* 0x000fc600078e3cff */
[----:B0-----:R-:W-:Y:S01]  /*b510*/  IMAD R6, R7, 0x8, R0 ;  /* 0x0000000807067824 */ /* 0x001fe200078e0200 */
[----:B------:R-:W-:Y:S01]  /*b520*/  SHF.L.U32 R5, R8, 0x1f, RZ ;  /* 0x0000001f08057819 */ /* 0x000fe200000006ff */
[----:B-1----:R-:W-:Y:S06]  /*b530*/  @!P0 BRA `(.L_x_227) ;  /* 0x0000000400f88947 */ /* 0x002fec0003800000 */
.L_x_247:
        /* <DEDUP_REMOVED lines=9> */
.L_x_248:
        /* <DEDUP_REMOVED lines=9> */
.L_x_249:
        /* <DEDUP_REMOVED lines=9> */
.L_x_250:
        /* <DEDUP_REMOVED lines=9> */
.L_x_251:
        /* <DEDUP_REMOVED lines=9> */
.L_x_252:
[----:B------:R-:W1:Y:S01]  /*b810*/  SYNCS.PHASECHK.TRANS64.TRYWAIT P0, [R9+URZ], R4 ;  /* 0x00000004090075a7 */ /* 0x000e62000800017f */
[----:B------:R-:W-:-:S05]  /*b820*/  VIADD R2, R7, 0x1 ;  /* 0x0000000107027836 */ /* 0x000fca0000000000 */
[----:B------:R-:W-:-:S04]  /*b830*/  ISETP.NE.AND P1, PT, R2, 0xd, PT ;  /* 0x0000000d0200780c */ /* 0x000fc80003f25270 */
[----:B------:R-:W-:Y:S02]  /*b840*/  SEL R3, RZ, 0x1, P1 ;  /* 0x00000001ff037807 */ /* 0x000fe40000800000 */
[----:B------:R-:W-:Y:S02]  /*b850*/  SEL R7, R2, RZ, P1 ;  /* 0x000000ff02077207 */ /* 0x000fe40000800000 */
[----:B------:R-:W-:-:S03]  /*b860*/  LOP3.LUT R8, R8, R3, RZ, 0x3c, !PT ;  /* 0x0000000308087212 */ /* 0x000fc600078e3cff */
[----:B------:R-:W-:Y:S01]  /*b870*/  IMAD R10, R7, 0x8, R0 ;  /* 0x00000008070a7824 */ /* 0x000fe200078e0200 */
[----:B0-----:R-:W-:Y:S01]  /*b880*/  SHF.L.U32 R5, R8, 0x1f, RZ ;  /* 0x0000001f08057819 */ /* 0x001fe200000006ff */
[----:B-1----:R-:W-:Y:S06]  /*b890*/  @!P0 BRA `(.L_x_233) ;  /* 0x0000000400988947 */ /* 0x002fec0003800000 */
.L_x_253:
[----:B------:R-:W1:Y:S01]  /*b8a0*/  SYNCS.PHASECHK.TRANS64.TRYWAIT P0, [R10+URZ], R5 ;  /* 0x000000050a0075a7 */ /* 0x000e62000800017f */
[----:B------:R-:W-:-:S05]  /*b8b0*/  VIADD R2, R7, 0x1 ;  /* 0x0000000107027836 */ /* 0x000fca0000000000 */
[----:B------:R-:W-:-:S04]  /*b8c0*/  ISETP.NE.AND P1, PT, R2, 0xd, PT ;  /* 0x0000000d0200780c */ /* 0x000fc80003f25270 */
[----:B------:R-:W-:Y:S02]  /*b8d0*/  SEL R3, RZ, 0x1, P1 ;  /* 0x00000001ff037807 */ /* 0x000fe40000800000 */
[----:B------:R-:W-:Y:S02]  /*b8e0*/  SEL R7, R2, RZ, P1 ;  /* 0x000000ff02077207 */ /* 0x000fe40000800000 */
[----:B0-----:R-:W-:-:S03]  /*b8f0*/  LOP3.LUT R9, R8, R3, RZ, 0x3c, !PT ;  /* 0x0000000308097212 */ /* 0x001fc600078e3cff */
[----:B------:R-:W-:Y:S01]  /*b900*/  IMAD R11, R7, 0x8, R0 ;  /* 0x00000008070b7824 */ /* 0x000fe200078e0200 */
[----:B------:R-:W-:Y:S01]  /*b910*/  SHF.L.U32 R6, R9, 0x1f, RZ ;  /* 0x0000001f09067819 */ /* 0x000fe200000006ff */
[----:B-1----:R-:W-:Y:S06]  /*b920*/  @!P0 BRA `(.L_x_234) ;  /* 0x0000000400888947 */ /* 0x002fec0003800000 */
.L_x_254:
[----:B------:R-:W1:Y:S01]  /*b930*/  SYNCS.PHASECHK.TRANS64.TRYWAIT P0, [R11+URZ], R6 ;  /* 0x000000060b0075a7 */ /* 0x000e62000800017f */
[----:B------:R-:W-:-:S05]  /*b940*/  VIADD R2, R7, 0x1 ;  /* 0x0000000107027836 */ /* 0x000fca0000000000 */
[----:B------:R-:W-:-:S04]  /*b950*/  ISETP.NE.AND P1, PT, R2, 0xd, PT ;  /* 0x0000000d0200780c */ /* 0x000fc80003f25270 */
[----:B------:R-:W-:Y:S02]  /*b960*/  SEL R4, RZ, 0x1, P1 ;  /* 0x00000001ff047807 */ /* 0x000fe40000800000 */
[----:B------:R-:W-:Y:S02]  /*b970*/  SEL R3, R2, RZ, P1 ;  /* 0x000000ff02037207 */ /* 0x000fe40000800000 */
[----:B------:R-:W-:Y:S01]  /*b980*/  LOP3.LUT R4, R9, R4, RZ, 0x3c, !PT ;  /* 0x0000000409047212 */ /* 0x000fe200078e3cff */
[----:B-1----:R-:W-:Y:S06]  /*b990*/  @!P0 BRA `(.L_x_235) ;  /* 0x0000000400808947 */ /* 0x002fec0003800000 */
.L_x_255:
[----:B------:R-:W-:Y:S01]  /*b9a0*/  IMAD R3, R3, 0x8, R0 ;  /* 0x0000000803037824 */ /* 0x000fe200078e0200 */
[----:B------:R-:W-:-:S07]  /*b9b0*/  SHF.L.U32 R0, R4, 0x1f, RZ ;  /* 0x0000001f04007819 */ /* 0x000fce00000006ff */
.L_x_236:
[----:B--2---:R2:W3:Y:S02]  /*b9c0*/  SYNCS.PHASECHK.TRANS64.TRYWAIT P0, [R3+URZ], R0 ;  /* 0x00000000030075a7 */ /* 0x0044e4000800017f */
[----:B---3--:R-:W-:Y:S05]  /*b9d0*/  @!P0 NANOSLEEP.SYNCS 0x989680 ;  /* 0x009896800000895d */ /* 0x008fea0003900000 */
[----:B------:R-:W3:Y:S02]  /*b9e0*/  @!P0 SYNCS.PHASECHK.TRANS64 P0, [R3+URZ], R0 ;  /* 0x00000000030085a7 */ /* 0x000ee4000800007f */
[----:B---3--:R-:W-:Y:S05]  /*b9f0*/  @!P0 BRA `(.L_x_236) ;  /* 0xfffffffc00f08947 */ /* 0x008fea000383ffff */
.L_x_222:
[----:B------:R-:W-:Y:S05]  /*ba00*/  BSYNC B0 ;  /* 0x0000000000007941 */ /* 0x000fea0003800000 */
.L_x_221:
[----:B------:R-:W-:Y:S05]  /*ba10*/  EXIT ;  /* 0x000000000000794d */ /* 0x000fea0003800000 */
.L_x_22:
[----:B-1----:R-:W-:-:S04]  /*ba20*/  IMAD.U32 R14, RZ, RZ, UR7 ;  /* 0x00000007ff0e7e24 */ /* 0x002fc8000f8e00ff */
[----:B------:R1:W4:Y:S03]  /*ba30*/  SYNCS.PHASECHK.TRANS64.TRYWAIT P0, [R14+URZ], R13 ;  /* 0x0000000d0e0075a7 */ /* 0x000326000800017f */
[----:B----4-:R-:W-:Y:S05]  /*ba40*/  @!P0 NANOSLEEP.SYNCS 0x989680 ;  /* 0x009896800000895d */ /* 0x010fea0003900000 */
[----:B------:R-:W4:Y:S02]  /*ba50*/  @!P0 SYNCS.PHASECHK.TRANS64 P0, [R14+URZ], R13 ;  /* 0x0000000d0e0085a7 */ /* 0x000f24000800007f */
[----:B----4-:R-:W-:Y:S05]  /*ba60*/  @!P0 BRA `(.L_x_22) ;  /* 0xfffffffc00ec8947 */ /* 0x010fea000383ffff */
[----:B------:R-:W-:Y:S05]  /*ba70*/  BRA `(.L_x_21) ;  /* 0xffffff5c00f87947 */ /* 0x000fea000383ffff */
.L_x_28:
[----:B-1----:R-:W-:-:S04]  /*ba80*/  IMAD.U32 R176, RZ, RZ, UR12 ;  /* 0x0000000cffb07e24 */ /* 0x002fc8000f8e00ff */
[----:B------:R1:W4:Y:S03]  /*ba90*/  SYNCS.PHASECHK.TRANS64.TRYWAIT P0, [R176+URZ], R175 ;  /* 0x000000afb00075a7 */ /* 0x000326000800017f */
[----:B----4-:R-:W-:Y:S05]  /*baa0*/  @!P0 NANOSLEEP.SYNCS 0x989680 ;  /* 0x009896800000895d */ /* 0x010fea0003900000 */
[----:B------:R-:W4:Y:S02]  /*bab0*/  @!P0 SYNCS.PHASECHK.TRANS64 P0, [R176+URZ], R175 ;  /* 0x000000afb00085a7 */ /* 0x000f24000800007f */
[----:B----4-:R-:W-:Y:S05]  /*bac0*/  @!P0 BRA `(.L_x_28) ;  /* 0xfffffffc00ec8947 */ /* 0x010fea000383ffff */
[----:B------:R-:W-:Y:S05]  /*bad0*/  BRA `(.L_x_27) ;  /* 0xffffff6c00b47947 */ /* 0x000fea000383ffff */
.L_x_209:
[----:B------:R-:W-:Y:S01]  /*bae0*/  BSSY B1, `(.L_x_237) ;  /* 0x0000006000017945 */ /* 0x000fe20003800000 */
[----:B------:R-:W-:-:S07]  /*baf0*/  IMAD.MOV.U32 R7, RZ, RZ, -0x1 ;  /* 0xffffffffff077424 */ /* 0x000fce00078e00ff */
[----:B------:R-:W-:Y:S05]  /*bb00*/  WARPSYNC.COLLECTIVE R7, `(.L_x_238) ;  /* 0x00000000070c7348 */ /* 0x000fea0003c00000 */
[----:B------:R-:W-:Y:S02]  /*bb10*/  ELECT P0, UR62, PT ;  /* 0x00000000003e782f */ /* 0x000fe40003800000 */
[----:B------:R-:W-:Y:S01]  /*bb20*/  MOV R7, UR62 ;  /* 0x0000003e00077c02 */ /* 0x000fe20008000f00 */
[----:B------:R-:W-:Y:S10]  /*bb30*/  ENDCOLLECTIVE ;  /* 0x000000000000791b */ /* 0x000ff40003800000 */
.L_x_238:
[----:B------:R-:W-:Y:S05]  /*bb40*/  BSYNC B1 ;  /* 0x0000000000017941 */ /* 0x000fea0003800000 */
.L_x_237:
[----:B------:R-:W-:Y:S05]  /*bb50*/  BRA `(.L_x_239) ;  /* 0xffffffe800fc7947 */ /* 0x000fea000383ffff */
.L_x_212:
[----:B-1----:R1:W2:Y:S02]  /*bb60*/  SYNCS.PHASECHK.TRANS64.TRYWAIT P0, [R20+URZ+0x68], R9 ;  /* 0x00006809140075a7 */ /* 0x0022a4000800017f */
[----:B--2---:R-:W-:Y:S05]  /*bb70*/  @!P0 NANOSLEEP.SYNCS 0x989680 ;  /* 0x009896800000895d */ /* 0x004fea0003900000 */
[----:B------:R-:W2:Y:S02]  /*bb80*/  @!P0 SYNCS.PHASECHK.TRANS64 P0, [R20+URZ+0x68], R9 ;  /* 0x00006809140085a7 */ /* 0x000ea4000800007f */
[----:B--2---:R-:W-:Y:S05]  /*bb90*/  @!P0 BRA `(.L_x_212) ;  /* 0xfffffffc00f08947 */ /* 0x004fea000383ffff */
[----:B------:R-:W-:Y:S05]  /*bba0*/  BRA `(.L_x_240) ;  /* 0xffffffec00387947 */ /* 0x000fea000383ffff */
.L_x_220:
[----:B------:R-:W-:Y:S01]  /*bbb0*/  BSSY B0, `(.L_x_241) ;  /* 0x0000006000007945 */ /* 0x000fe20003800000 */
[----:B------:R-:W-:-:S07]  /*bbc0*/  IMAD.MOV.U32 R7, RZ, RZ, -0x1 ;  /* 0xffffffffff077424 */ /* 0x000fce00078e00ff */
[----:B------:R-:W-:Y:S05]  /*bbd0*/  WARPSYNC.COLLECTIVE R7, `(.L_x_242) ;  /* 0x00000000070c7348 */ /* 0x000fea0003c00000 */
[----:B------:R-:W-:Y:S02]  /*bbe0*/  ELECT P0, UR62, PT ;  /* 0x00000000003e782f */ /* 0x000fe40003800000 */
[----:B------:R-:W-:Y:S01]  /*bbf0*/  MOV R7, UR62 ;  /* 0x0000003e00077c02 */ /* 0x000fe20008000f00 */
[----:B------:R-:W-:Y:S10]  /*bc00*/  ENDCOLLECTIVE ;  /* 0x000000000000791b */ /* 0x000ff40003800000 */
.L_x_242:
[----:B------:R-:W-:Y:S05]  /*bc10*/  BSYNC B0 ;  /* 0x0000000000007941 */ /* 0x000fea0003800000 */
.L_x_241:
[----:B------:R-:W-:Y:S05]  /*bc20*/  BRA `(.L_x_243) ;  /* 0xfffffff400847947 */ /* 0x000fea000383ffff */
.L_x_224:
[----:B0-----:R0:W1:Y:S02]  /*bc30*/  SYNCS.PHASECHK.TRANS64.TRYWAIT P0, [R6+URZ], R3 ;  /* 0x00000003060075a7 */ /* 0x001064000800017f */
[----:B-1----:R-:W-:Y:S05]  /*bc40*/  @!P0 NANOSLEEP.SYNCS 0x989680 ;  /* 0x009896800000895d */ /* 0x002fea0003900000 */
[----:B------:R-:W1:Y:S02]  /*bc50*/  @!P0 SYNCS.PHASECHK.TRANS64 P0, [R6+URZ], R3 ;  /* 0x00000003060085a7 */ /* 0x000e64000800007f */
[----:B-1----:R-:W-:Y:S05]  /*bc60*/  @!P0 BRA `(.L_x_224) ;  /* 0xfffffffc00f08947 */ /* 0x002fea000383ffff */
[----:B------:R-:W-:Y:S05]  /*bc70*/  BRA `(.L_x_244) ;  /* 0xfffffff400c47947 */ /* 0x000fea000383ffff */
.L_x_225:
[----:B0-----:R0:W1:Y:S02]  /*bc80*/  SYNCS.PHASECHK.TRANS64.TRYWAIT P0, [R7+URZ], R4 ;  /* 0x00000004070075a7 */ /* 0x001064000800017f */
[----:B-1----:R-:W-:Y:S05]  /*bc90*/  @!P0 NANOSLEEP.SYNCS 0x989680 ;  /* 0x009896800000895d */ /* 0x002fea0003900000 */
[----:B------:R-:W1:Y:S02]  /*bca0*/  @!P0 SYNCS.PHASECHK.TRANS64 P0, [R7+URZ], R4 ;  /* 0x00000004070085a7 */ /* 0x000e64000800007f */
[----:B-1----:R-:W-:Y:S05]  /*bcb0*/  @!P0 BRA `(.L_x_225) ;  /* 0xfffffffc00f08947 */ /* 0x002fea000383ffff */
[----:B------:R-:W-:Y:S05]  /*bcc0*/  BRA `(.L_x_245) ;  /* 0xfffffff400d47947 */ /* 0x000fea000383ffff */
.L_x_226:
[----:B0-----:R0:W1:Y:S02]  /*bcd0*/  SYNCS.PHASECHK.TRANS64.TRYWAIT P0, [R6+URZ], R5 ;  /* 0x00000005060075a7 */ /* 0x001064000800017f */
[----:B-1----:R-:W-:Y:S05]  /*bce0*/  @!P0 NANOSLEEP.SYNCS 0x989680 ;  /* 0x009896800000895d */ /* 0x002fea0003900000 */
[----:B------:R-:W1:Y:S02]  /*bcf0*/  @!P0 SYNCS.PHASECHK.TRANS64 P0, [R6+URZ], R5 ;  /* 0x00000005060085a7 */ /* 0x000e64000800007f */
[----:B-1----:R-:W-:Y:S05]  /*bd00*/  @!P0 BRA `(.L_x_226) ;  /* 0xfffffffc00f08947 */ /* 0x002fea000383ffff */
[----:B------:R-:W-:Y:S05]  /*bd10*/  BRA `(.L_x_246) ;  /* 0xfffffff400e47947 */ /* 0x000fea000383ffff */
.L_x_227:
[----:B0-----:R0:W1:Y:S02]  /*bd20*/  SYNCS.PHASECHK.TRANS64.TRYWAIT P0, [R9+URZ], R4 ;  /* 0x00000004090075a7 */ /* 0x001064000800017f */
[----:B-1----:R-:W-:Y:S05]  /*bd30*/  @!P0 NANOSLEEP.SYNCS 0x989680 ;  /* 0x009896800000895d */ /* 0x002fea0003900000 */
[----:B------:R-:W1:Y:S02]  /*bd40*/  @!P0 SYNCS.PHASECHK.TRANS64 P0, [R9+URZ], R4 ;  /* 0x00000004090085a7 */ /* 0x000e64000800007f */
[----:B-1----:R-:W-:Y:S05]  /*bd50*/  @!P0 BRA `(.L_x_227) ;  /* 0xfffffffc00f08947 */ /* 0x002fea000383ffff */
[----:B------:R-:W-:Y:S05]  /*bd60*/  BRA `(.L_x_247) ;  /* 0xfffffff400f47947 */ /* 0x000fea000383ffff */
.L_x_228:
[----:B0-----:R0:W1:Y:S02]  /*bd70*/  SYNCS.PHASECHK.TRANS64.TRYWAIT P0, [R6+URZ], R5 ;  /* 0x00000005060075a7 */ /* 0x001064000800017f */
[----:B-1----:R-:W-:Y:S05]  /*bd80*/  @!P0 NANOSLEEP.SYNCS 0x989680 ;  /* 0x009896800000895d */ /* 0x002fea0003900000 */
[----:B------:R-:W1:Y:S02]  /*bd90*/  @!P0 SYNCS.PHASECHK.TRANS64 P0, [R6+URZ], R5 ;  /* 0x00000005060085a7 */ /* 0x000e64000800007f */
[----:B-1----:R-:W-:Y:S05]  /*bda0*/  @!P0 BRA `(.L_x_228) ;  /* 0xfffffffc00f08947 */ /* 0x002fea000383ffff */
[----:B------:R-:W-:Y:S05]  /*bdb0*/  BRA `(.L_x_248) ;  /* 0xfffffff800047947 */ /* 0x000fea000383ffff */
.L_x_229:
[----:B0-----:R0:W1:Y:S02]  /*bdc0*/  SYNCS.PHASECHK.TRANS64.TRYWAIT P0, [R9+URZ], R4 ;  /* 0x00000004090075a7 */ /* 0x001064000800017f */
[----:B-1----:R-:W-:Y:S05]  /*bdd0*/  @!P0 NANOSLEEP.SYNCS 0x989680 ;  /* 0x009896800000895d */ /* 0x002fea0003900000 */
[----:B------:R-:W1:Y:S02]  /*bde0*/  @!P0 SYNCS.PHASECHK.TRANS64 P0, [R9+URZ], R4 ;  /* 0x00000004090085a7 */ /* 0x000e64000800007f */
[----:B-1----:R-:W-:Y:S05]  /*bdf0*/  @!P0 BRA `(.L_x_229) ;  /* 0xfffffffc00f08947 */ /* 0x002fea000383ffff */
[----:B------:R-:W-:Y:S05]  /*be00*/  BRA `(.L_x_249) ;  /* 0xfffffff800147947 */ /* 0x000fea000383ffff */
.L_x_230:
[----:B0-----:R0:W1:Y:S02]  /*be10*/  SYNCS.PHASECHK.TRANS64.TRYWAIT P0, [R6+URZ], R5 ;  /* 0x00000005060075a7 */ /* 0x001064000800017f */
[----:B-1----:R-:W-:Y:S05]  /*be20*/  @!P0 NANOSLEEP.SYNCS 0x989680 ;  /* 0x009896800000895d */ /* 0x002fea0003900000 */
[----:B------:R-:W1:Y:S02]  /*be30*/  @!P0 SYNCS.PHASECHK.TRANS64 P0, [R6+URZ], R5 ;  /* 0x00000005060085a7 */ /* 0x000e64000800007f */
[----:B-1----:R-:W-:Y:S05]  /*be40*/  @!P0 BRA `(.L_x_230) ;  /* 0xfffffffc00f08947 */ /* 0x002fea000383ffff */
[----:B------:R-:W-:Y:S05]  /*be50*/  BRA `(.L_x_250) ;  /* 0xfffffff800247947 */ /* 0x000fea000383ffff */
.L_x_231:
[----:B0-----:R0:W1:Y:S02]  /*be60*/  SYNCS.PHASECHK.TRANS64.TRYWAIT P0, [R9+URZ], R4 ;  /* 0x00000004090075a7 */ /* 0x001064000800017f */
[----:B-1----:R-:W-:Y:S05]  /*be70*/  @!P0 NANOSLEEP.SYNCS 0x989680 ;  /* 0x009896800000895d */ /* 0x002fea0003900000 */
[----:B------:R-:W1:Y:S02]  /*be80*/  @!P0 SYNCS.PHASECHK.TRANS64 P0, [R9+URZ], R4 ;  /* 0x00000004090085a7 */ /* 0x000e64000800007f */
[----:B-1----:R-:W-:Y:S05]  /*be90*/  @!P0 BRA `(.L_x_231) ;  /* 0xfffffffc00f08947 */ /* 0x002fea000383ffff */
[----:B------:R-:W-:Y:S05]  /*bea0*/  BRA `(.L_x_251) ;  /* 0xfffffff800347947 */ /* 0x000fea000383ffff */
.L_x_232:
[----:B0-----:R0:W1:Y:S02]  /*beb0*/  SYNCS.PHASECHK.TRANS64.TRYWAIT P0, [R6+URZ], R5 ;  /* 0x00000005060075a7 */ /* 0x001064000800017f */
[----:B-1----:R-:W-:Y:S05]  /*bec0*/  @!P0 NANOSLEEP.SYNCS 0x989680 ;  /* 0x009896800000895d */ /* 0x002fea0003900000 */
[----:B------:R-:W1:Y:S02]  /*bed0*/  @!P0 SYNCS.PHASECHK.TRANS64 P0, [R6+URZ], R5 ;  /* 0x00000005060085a7 */ /* 0x000e64000800007f */
[----:B-1----:R-:W-:Y:S05]  /*bee0*/  @!P0 BRA `(.L_x_232) ;  /* 0xfffffffc00f08947 */ /* 0x002fea000383ffff */
[----:B------:R-:W-:Y:S05]  /*bef0*/  BRA `(.L_x_252) ;  /* 0xfffffff800447947 */ /* 0x000fea000383ffff */
.L_x_233:
[----:B0-----:R0:W1:Y:S02]  /*bf00*/  SYNCS.PHASECHK.TRANS64.TRYWAIT P0, [R9+URZ], R4 ;  /* 0x00000004090075a7 */ /* 0x001064000800017f */
[----:B-1----:R-:W-:Y:S05]  /*bf10*/  @!P0 NANOSLEEP.SYNCS 0x989680 ;  /* 0x009896800000895d */ /* 0x002fea0003900000 */
[----:B------:R-:W1:Y:S02]  /*bf20*/  @!P0 SYNCS.PHASECHK.TRANS64 P0, [R9+URZ], R4 ;  /* 0x00000004090085a7 */ /* 0x000e64000800007f */
[----:B-1----:R-:W-:Y:S05]  /*bf30*/  @!P0 BRA `(.L_x_233) ;  /* 0xfffffffc00f08947 */ /* 0x002fea000383ffff */
[----:B------:R-:W-:Y:S05]  /*bf40*/  BRA `(.L_x_253) ;  /* 0xfffffff800547947 */ /* 0x000fea000383ffff */
.L_x_234:
[----:B0-----:R0:W1:Y:S02]  /*bf50*/  SYNCS.PHASECHK.TRANS64.TRYWAIT P0, [R10+URZ], R5 ;  /* 0x000000050a0075a7 */ /* 0x001064000800017f */
[----:B-1----:R-:W-:Y:S05]  /*bf60*/  @!P0 NANOSLEEP.SYNCS 0x989680 ;  /* 0x009896800000895d */ /* 0x002fea0003900000 */
[----:B------:R-:W1:Y:S02]  /*bf70*/  @!P0 SYNCS.PHASECHK.TRANS64 P0, [R10+URZ], R5 ;  /* 0x000000050a0085a7 */ /* 0x000e64000800007f */
[----:B-1----:R-:W-:Y:S05]  /*bf80*/  @!P0 BRA `(.L_x_234) ;  /* 0xfffffffc00f08947 */ /* 0x002fea000383ffff */
[----:B------:R-:W-:Y:S05]  /*bf90*/  BRA `(.L_x_254) ;  /* 0xfffffff800647947 */ /* 0x000fea000383ffff */
.L_x_235:
[----:B-1----:R1:W2:Y:S02]  /*bfa0*/  SYNCS.PHASECHK.TRANS64.TRYWAIT P0, [R11+URZ], R6 ;  /* 0x000000060b0075a7 */ /* 0x0022a4000800017f */
[----:B--2---:R-:W-:Y:S05]  /*bfb0*/  @!P0 NANOSLEEP.SYNCS 0x989680 ;  /* 0x009896800000895d */ /* 0x004fea0003900000 */
[----:B------:R-:W2:Y:S02]  /*bfc0*/  @!P0 SYNCS.PHASECHK.TRANS64 P0, [R11+URZ], R6 ;  /* 0x000000060b0085a7 */ /* 0x000ea4000800007f */
[----:B--2---:R-:W-:Y:S05]  /*bfd0*/  @!P0 BRA `(.L_x_235) ;  /* 0xfffffffc00f08947 */ /* 0x004fea000383ffff */
[----:B------:R-:W-:Y:S05]  /*bfe0*/  BRA `(.L_x_255) ;  /* 0xfffffff8006c7947 */ /* 0x000fea000383ffff */
.L_x_256:
[----:B------:R-:W-:-:S00]  /*bff0*/  BRA `(.L_x_256) ;  /* 0xfffffffc00fc7947 */ /* 0x000fc0000383ffff */
[----:B------:R-:W-:-:S00]  /*c000*/  NOP ;  /* 0x0000000000007918 */ /* 0x000fc00000000000 */
[----:B------:R-:W-:-:S00]  /*c010*/  NOP ;  /* 0x0000000000007918 */ /* 0x000fc00000000000 */
[----:B------:R-:W-:-:S00]  /*c020*/  NOP ;  /* 0x0000000000007918 */ /* 0x000fc00000000000 */
[----:B------:R-:W-:-:S00]  /*c030*/  NOP ;  /* 0x0000000000007918 */ /* 0x000fc00000000000 */
[----:B------:R-:W-:-:S00]  /*c040*/  NOP ;  /* 0x0000000000007918 */ /* 0x000fc00000000000 */
[----:B------:R-:W-:-:S00]  /*c050*/  NOP ;  /* 0x0000000000007918 */ /* 0x000fc00000000000 */
[----:B------:R-:W-:-:S00]  /*c060*/  NOP ;  /* 0x0000000000007918 */ /* 0x000fc00000000000 */
[----:B------:R-:W-:-:S00]  /*c070*/  NOP ;  /* 0x0000000000007918 */ /* 0x000fc00000000000 */
.L_x_257:


//--------------------- .nv.shared._ZN7cutlass13device_kernelINS_4gemm6kernel13GemmUniversalIN4cute5tupleIJiiiiEEENS1_10collective13CollectiveMmaINS1_37MainloopSm90TmaGmmaWarpSpecializedFP8ILi13ENS5_IJNS4_1CILi2EEENSA_ILi1EEESC_EEENS1_35KernelTmaWarpSpecializedCooperativeEEENS5_IJNSA_ILi192EEENSA_ILi80EEENSA_ILi64EEEEEENS_12float_e4m3_tENS5_IJlSC_lEEESK_SL_NS4_8TiledMMAINS4_8MMA_AtomIJNS4_4SM904GMMA30MMA_64x16x32_F32E4M3E4M3_SS_TNILNSP_7ScaleInE1ELSR_1EEEEEENS4_6LayoutISD_NS5_IJSC_NSA_ILi0EEESV_EEEEENS5_IJNS4_10UnderscoreESY_SY_EEEEENS4_13SM90_TMA_LOADENS4_14ComposedLayoutINS4_7SwizzleILi2ELi4ELi3EEENS4_18smem_ptr_flag_bitsILi8EEENSU_INS5_IJNSA_ILi8EEESI_EEENS5_IJSI_SC_EEEEEEEvNS4_8identityENS4_23SM90_TMA_LOAD_MULTICASTES1B_vS1C_EENS_8epilogue10collective6detail29Sm90TmaWarpSpecializedAdapterINS1G_15DefaultEpilogueISK_SL_SL_NS1F_6thread17LinearCombinationISK_Li1EffLNS1K_9ScaleType4KindE0ELNS_15FloatRoundStyleE2ESK_EENS1_15EpilogueDefaultEEEEEvvEEEEvNT_6ParamsE --------------------------
	.section	.nv.shared._ZN7cutlass13device_kernelINS_4gemm6kernel13GemmUniversalIN4cute5tupleIJiiiiEEENS1_10collective13CollectiveMmaINS1_37MainloopSm90TmaGmmaWarpSpecializedFP8ILi13ENS5_IJNS4_1CILi2EEENSA_ILi1EEESC_EEENS1_35KernelTmaWarpSpecializedCooperativeEEENS5_IJNSA_ILi192EEENSA_ILi80EEENSA_ILi64EEEEEENS_12float_e4m3_tENS5_IJlSC_lEEESK_SL_NS4_8TiledMMAINS4_8MMA_AtomIJNS4_4SM904GMMA30MMA_64x16x32_F32E4M3E4M3_SS_TNILNSP_7ScaleInE1ELSR_1EEEEEENS4_6LayoutISD_NS5_IJSC_NSA_ILi0EEESV_EEEEENS5_IJNS4_10UnderscoreESY_SY_EEEEENS4_13SM90_TMA_LOADENS4_14ComposedLayoutINS4_7SwizzleILi2ELi4ELi3EEENS4_18smem_ptr_flag_bitsILi8EEENSU_INS5_IJNSA_ILi8EEESI_EEENS5_IJSI_SC_EEEEEEEvNS4_8identityENS4_23SM90_TMA_LOAD_MULTICASTES1B_vS1C_EENS_8epilogue10collective6detail29Sm90TmaWarpSpecializedAdapterINS1G_15DefaultEpilogueISK_SL_SL_NS1F_6thread17LinearCombinationISK_Li1EffLNS1K_9ScaleType4KindE0ELNS_15FloatRoundStyleE2ESK_EENS1_15EpilogueDefaultEEEEEvvEEEEvNT_6ParamsE,"aw",@nobits
	.sectionflags	@""
	.align	16
	.zero		1024


//--------------------- .nv.shared.reserved.0     --------------------------
	.section	.nv.shared.reserved.0,"aw",@nobits
	.weak		__nv_reservedSMEM_offset_0_alias
	.size		__nv_reservedSMEM_offset_0_alias, 0, 0
	.other		__nv_reservedSMEM_offset_0_alias,@"STO_CUDA_RESERVED_SHARED STV_DEFAULT"
__nv_reservedSMEM_offset_0_alias:
	.zero		0


//--------------------- .nv.global                --------------------------
	.section	.nv.global,"aw",@nobits
.nv.global:
	.type		_ZN39_INTERNAL_1cfd4a22_4_k_cu_3a66f026_51724cute1_E,@object
	.size		_ZN39_INTERNAL_1cfd4a22_4_k_cu_3a66f026_51724cute1_E,(_ZN39_INTERNAL_1cfd4a22_4_k_cu_3a66f026_51724cuda3std3__45__cpo6cbeginE - _ZN39_INTERNAL_1cfd4a22_4_k_cu_3a66f026_51724cute1_E)
_ZN39_INTERNAL_1cfd4a22_4_k_cu_3a66f026_51724cute1_E:
	.zero		1
	.type		_ZN39_INTERNAL_1cfd4a22_4_k_cu_3a66f026_51724cuda3std3__45__cpo6cbeginE,@object
	.size		_ZN39_INTERNAL_1cfd4a22_4_k_cu_3a66f026_51724cuda3std3__45__cpo6cbeginE,(_ZN39_INTERNAL_1cfd4a22_4_k_cu_3a66f026_51724cuda3std3__48in_placeE - _ZN39_INTERNAL_1cfd4a22_4_k_cu_3a66f026_51724cuda3std3__45__cpo6cbeginE)
_ZN39_INTERNAL_1cfd4a22_4_k_cu_3a66f026_51724cuda3std3__45__cpo6cbeginE:
	.zero		1
	.type		_ZN39_INTERNAL_1cfd4a22_4_k_cu_3a66f026_51724cuda3std3__48in_placeE,@object
	.size		_ZN39_INTERNAL_1cfd4a22_4_k_cu_3a66f026_51724cuda3std3__48in_placeE,(_ZN39_INTERNAL_1cfd4a22_4_k_cu_3a66f026_51724cuda3std6ranges3__45__cpo9iter_moveE - _ZN39_INTERNAL_1cfd4a22_4_k_cu_3a66f026_51724cuda3std3__48in_placeE)
_ZN39_INTERNAL_1cfd4a22_4_k_cu_3a66f026_51724cuda3std3__48in_placeE:
	.zero		1
	.type		_ZN39_INTERNAL_1cfd4a22_4_k_cu_3a66f026_51724cuda3std6ranges3__45__cpo9iter_moveE,@object
	.size		_ZN39_INTERNAL_1cfd4a22_4_k_cu_3a66f026_51724cuda3std6ranges3__45__cpo9iter_moveE,(_ZN39_INTERNAL_1cfd4a22_4_k_cu_3a66f026_51724cuda3std3__45__cpo5beginE - _ZN39_INTERNAL_1cfd4a22_4_k_cu_3a66f026_51724cuda3std6ranges3__45__cpo9iter_moveE)
_ZN39_INTERNAL_1cfd4a22_4_k_cu_3a66f026_51724cuda3std6ranges3__45__cpo9iter_moveE:
	.zero		1
	.type		_ZN39_INTERNAL_1cfd4a22_4_k_cu_3a66f026_51724cuda3std3__45__cpo5beginE,@object
	.size		_ZN39_INTERNAL_1cfd4a22_4_k_cu_3a66f026_51724cuda3std3__45__cpo5beginE,(_ZN39_INTERNAL_1cfd4a22_4_k_cu_3a66f026_51724cuda3std3__441_GLOBAL__N__1cfd4a22_4_k_cu_3a66f026_51726ignoreE - _ZN39_INTERNAL_1cfd4a22_4_k_cu_3a66f026_51724cuda3std3__45__cpo5beginE)
_ZN39_INTERNAL_1cfd4a22_4_k_cu_3a66f026_51724cuda3std3__45__cpo5beginE:
	.zero		1
	.type		_ZN39_INTERNAL_1cfd4a22_4_k_cu_3a66f026_51724cuda3std3__441_GLOBAL__N__1cfd4a22_4_k_cu_3a66f026_51726ignoreE,@object
	.size		_ZN39_INTERNAL_1cfd4a22_4_k_cu_3a66f026_51724cuda3std3__441_GLOBAL__N__1cfd4a22_4_k_cu_3a66f026_51726ignoreE,(_ZN39_INTERNAL_1cfd4a22_4_k_cu_3a66f026_51724cute7productE - _ZN39_INTERNAL_1cfd4a22_4_k_cu_3a66f026_51724cuda3std3__441_GLOBAL__N__1cfd4a22_4_k_cu_3a66f026_51726ignoreE)
_ZN39_INTERNAL_1cfd4a22_4_k_cu_3a66f026_51724cuda3std3__441_GLOBAL__N__1cfd4a22_4_k_cu_3a66f026_51726ignoreE:
	.zero		1
	.type		_ZN39_INTERNAL_1cfd4a22_4_k_cu_3a66f026_51724cute7productE,@object
	.size		_ZN39_INTERNAL_1cfd4a22_4_k_cu_3a66f026_51724cute7productE,(_ZN39_INTERNAL_1cfd4a22_4_k_cu_3a66f026_51724cuda3std3__45__cpo3endE - _ZN39_INTERNAL_1cfd4a22_4_k_cu_3a66f026_51724cute7productE)
_ZN39_INTERNAL_1cfd4a22_4_k_cu_3a66f026_51724cute7productE:
	.zero		1
	.type		_ZN39_INTERNAL_1cfd4a22_4_k_cu_3a66f026_51724cuda3std3__45__cpo3endE,@object
	.size		_ZN39_INTERNAL_1cfd4a22_4_k_cu_3a66f026_51724cuda3std3__45__cpo3endE,(_ZN39_INTERNAL_1cfd4a22_4_k_cu_3a66f026_51724cuda3std3__419piecewise_constructE - _ZN39_INTERNAL_1cfd4a22_4_k_cu_3a66f026_51724cuda3std3__45__cpo3endE)
_ZN39_INTERNAL_1cfd4a22_4_k_cu_3a66f026_51724cuda3std3__45__cpo3endE:
	.zero		1
	.type		_ZN39_INTERNAL_1cfd4a22_4_k_cu_3a66f026_51724cuda3std3__419piecewise_constructE,@object
	.size		_ZN39_INTERNAL_1cfd4a22_4_k_cu_3a66f026_51724cuda3std3__419piecewise_constructE,(_ZN39_INTERNAL_1cfd4a22_4_k_cu_3a66f026_51724cuda3std3__45__cpo4cendE - _ZN39_INTERNAL_1cfd4a22_4_k_cu_3a66f026_51724cuda3std3__419piecewise_constructE)
_ZN39_INTERNAL_1cfd4a22_4_k_cu_3a66f026_51724cuda3std3__419piecewise_constructE:
	.zero		1
	.type		_ZN39_INTERNAL_1cfd4a22_4_k_cu_3a66f026_51724cuda3std3__45__cpo4cendE,@object
	.size		_ZN39_INTERNAL_1cfd4a22_4_k_cu_3a66f026_51724cuda3std3__45__cpo4cendE,(_ZN39_INTERNAL_1cfd4a22_4_k_cu_3a66f026_51724cuda3std6ranges3__45__cpo4swapE - _ZN39_INTERNAL_1cfd4a22_4_k_cu_3a66f026_51724cuda3std3__45__cpo4cendE)
_ZN39_INTERNAL_1cfd4a22_4_k_cu_3a66f026_51724cuda3std3__45__cpo4cendE:
	.zero		1
	.type		_ZN39_INTERNAL_1cfd4a22_4_k_cu_3a66f026_51724cuda3std6ranges3__45__cpo4swapE,@object
	.size		_ZN39_INTERNAL_1cfd4a22_4_k_cu_3a66f026_51724cuda3std6ranges3__45__cpo4swapE,(.L_7 - _ZN39_INTERNAL_1cfd4a22_4_k_cu_3a66f026_51724cuda3std6ranges3__45__cpo4swapE)
_ZN39_INTERNAL_1cfd4a22_4_k_cu_3a66f026_51724cuda3std6ranges3__45__cpo4swapE:
	.zero		1
.L_7:


//--------------------- .nv.constant0._ZN7cutlass13device_kernelINS_4gemm6kernel13GemmUniversalIN4cute5tupleIJiiiiEEENS1_10collective13CollectiveMmaINS1_37MainloopSm90TmaGmmaWarpSpecializedFP8ILi13ENS5_IJNS4_1CILi2EEENSA_ILi1EEESC_EEENS1_35KernelTmaWarpSpecializedCooperativeEEENS5_IJNSA_ILi192EEENSA_ILi80EEENSA_ILi64EEEEEENS_12float_e4m3_tENS5_IJlSC_lEEESK_SL_NS4_8TiledMMAINS4_8MMA_AtomIJNS4_4SM904GMMA30MMA_64x16x32_F32E4M3E4M3_SS_TNILNSP_7ScaleInE1ELSR_1EEEEEENS4_6LayoutISD_NS5_IJSC_NSA_ILi0EEESV_EEEEENS5_IJNS4_10UnderscoreESY_SY_EEEEENS4_13SM90_TMA_LOADENS4_14ComposedLayoutINS4_7SwizzleILi2ELi4ELi3EEENS4_18smem_ptr_flag_bitsILi8EEENSU_INS5_IJNSA_ILi8EEESI_EEENS5_IJSI_SC_EEEEEEEvNS4_8identityENS4_23SM90_TMA_LOAD_MULTICASTES1B_vS1C_EENS_8epilogue10collective6detail29Sm90TmaWarpSpecializedAdapterINS1G_15DefaultEpilogueISK_SL_SL_NS1F_6thread17LinearCombinationISK_Li1EffLNS1K_9ScaleType4KindE0ELNS_15FloatRoundStyleE2ESK_EENS1_15EpilogueDefaultEEEEEvvEEEEvNT_6ParamsE --------------------------
	.section	.nv.constant0._ZN7cutlass13device_kernelINS_4gemm6kernel13GemmUniversalIN4cute5tupleIJiiiiEEENS1_10collective13CollectiveMmaINS1_37MainloopSm90TmaGmmaWarpSpecializedFP8ILi13ENS5_IJNS4_1CILi2EEENSA_ILi1EEESC_EEENS1_35KernelTmaWarpSpecializedCooperativeEEENS5_IJNSA_ILi192EEENSA_ILi80EEENSA_ILi64EEEEEENS_12float_e4m3_tENS5_IJlSC_lEEESK_SL_NS4_8TiledMMAINS4_8MMA_AtomIJNS4_4SM904GMMA30MMA_64x16x32_F32E4M3E4M3_SS_TNILNSP_7ScaleInE1ELSR_1EEEEEENS4_6LayoutISD_NS5_IJSC_NSA_ILi0EEESV_EEEEENS5_IJNS4_10UnderscoreESY_SY_EEEEENS4_13SM90_TMA_LOADENS4_14ComposedLayoutINS4_7SwizzleILi2ELi4ELi3EEENS4_18smem_ptr_flag_bitsILi8EEENSU_INS5_IJNSA_ILi8EEESI_EEENS5_IJSI_SC_EEEEEEEvNS4_8identityENS4_23SM90_TMA_LOAD_MULTICASTES1B_vS1C_EENS_8epilogue10collective6detail29Sm90TmaWarpSpecializedAdapterINS1G_15DefaultEpilogueISK_SL_SL_NS1F_6thread17LinearCombinationISK_Li1EffLNS1K_9ScaleType4KindE0ELNS_15FloatRoundStyleE2ESK_EENS1_15EpilogueDefaultEEEEEvvEEEEvNT_6ParamsE,"a",@progbits
	.sectionflags	@""
	.align	4
.nv.constant0._ZN7cutlass13device_kernelINS_4gemm6kernel13GemmUniversalIN4cute5tupleIJiiiiEEENS1_10collective13CollectiveMmaINS1_37MainloopSm90TmaGmmaWarpSpecializedFP8ILi13ENS5_IJNS4_1CILi2EEENSA_ILi1EEESC_EEENS1_35KernelTmaWarpSpecializedCooperativeEEENS5_IJNSA_ILi192EEENSA_ILi80EEENSA_ILi64EEEEEENS_12float_e4m3_tENS5_IJlSC_lEEESK_SL_NS4_8TiledMMAINS4_8MMA_AtomIJNS4_4SM904GMMA30MMA_64x16x32_F32E4M3E4M3_SS_TNILNSP_7ScaleInE1ELSR_1EEEEEENS4_6LayoutISD_NS5_IJSC_NSA_ILi0EEESV_EEEEENS5_IJNS4_10UnderscoreESY_SY_EEEEENS4_13SM90_TMA_LOADENS4_14ComposedLayoutINS4_7SwizzleILi2ELi4ELi3EEENS4_18smem_ptr_flag_bitsILi8EEENSU_INS5_IJNSA_ILi8EEESI_EEENS5_IJSI_SC_EEEEEEEvNS4_8identityENS4_23SM90_TMA_LOAD_MULTICASTES1B_vS1C_EENS_8epilogue10collective6detail29Sm90TmaWarpSpecializedAdapterINS1G_15DefaultEpilogueISK_SL_SL_NS1F_6thread17LinearCombinationISK_Li1EffLNS1K_9ScaleType4KindE0ELNS_15FloatRoundStyleE2ESK_EENS1_15EpilogueDefaultEEEEEvvEEEEvNT_6ParamsE:
	.zero		1664


//--------------------- SYMBOLS --------------------------

	.type		.nv.reservedSmem.offset0,@object
	.size		.nv.reservedSmem.offset0,0x4
